//
// Generated by NVIDIA NVVM Compiler
//
// Compiler Build ID: CL-36424714
// Cuda compilation tools, release 13.0, V13.0.88
// Based on NVVM 20.0.0
//

.version 9.0
.target sm_100
.address_size 64

	// .globl	_Z13calculateRhosPfS_ii
.extern .shared .align 16 .b8 shared[];
.extern .shared .align 16 .b8 sdata[];

.visible .entry _Z13calculateRhosPfS_ii(
	.param .u64 .ptr .align 1 _Z13calculateRhosPfS_ii_param_0,
	.param .u64 .ptr .align 1 _Z13calculateRhosPfS_ii_param_1,
	.param .u32 _Z13calculateRhosPfS_ii_param_2,
	.param .u32 _Z13calculateRhosPfS_ii_param_3
)
{
	.reg .pred 	%p<11>;
	.reg .b32 	%r<54>;
	.reg .b32 	%f<116>;
	.reg .b64 	%rd<11>;

	ld.param.u64 	%rd3, [_Z13calculateRhosPfS_ii_param_0];
	ld.param.u64 	%rd2, [_Z13calculateRhosPfS_ii_param_1];
	ld.param.u32 	%r19, [_Z13calculateRhosPfS_ii_param_2];
	ld.param.u32 	%r20, [_Z13calculateRhosPfS_ii_param_3];
	cvta.to.global.u64 	%rd1, %rd3;
	mov.u32 	%r1, %tid.x;
	mov.u32 	%r2, %tid.y;
	mov.u32 	%r3, %ntid.x;
	mov.u32 	%r21, %ctaid.x;
	mad.lo.s32 	%r4, %r3, %r21, %r1;
	setp.eq.s32 	%p1, %r2, 1;
	@%p1 bra 	$L__BB0_3;
	setp.ne.s32 	%p2, %r2, 0;
	@%p2 bra 	$L__BB0_5;
	mul.lo.s32 	%r27, %r4, 3;
	mul.wide.s32 	%rd6, %r27, 4;
	add.s64 	%rd7, %rd1, %rd6;
	ld.global.f32 	%f13, [%rd7];
	mov.u32 	%r28, shared;
	mad.lo.s32 	%r29, %r1, 12, %r28;
	st.shared.f32 	[%r29], %f13;
	ld.global.f32 	%f14, [%rd7+4];
	st.shared.f32 	[%r29+4], %f14;
	ld.global.f32 	%f15, [%rd7+8];
	st.shared.f32 	[%r29+8], %f15;
	bra.uni 	$L__BB0_5;
$L__BB0_3:
	setp.ge.s32 	%p3, %r1, %r20;
	@%p3 bra 	$L__BB0_5;
	add.s32 	%r22, %r4, %r1;
	mul.lo.s32 	%r23, %r22, 3;
	mul.wide.s32 	%rd4, %r23, 4;
	add.s64 	%rd5, %rd1, %rd4;
	ld.global.f32 	%f10, [%rd5];
	add.s32 	%r24, %r3, %r1;
	mov.u32 	%r25, shared;
	mad.lo.s32 	%r26, %r24, 12, %r25;
	st.shared.f32 	[%r26], %f10;
	ld.global.f32 	%f11, [%rd5+4];
	st.shared.f32 	[%r26+4], %f11;
	ld.global.f32 	%f12, [%rd5+8];
	st.shared.f32 	[%r26+8], %f12;
$L__BB0_5:
	bar.sync 	0;
	setp.lt.s32 	%p4, %r20, 1;
	mov.f32 	%f115, 0f00000000;
	@%p4 bra 	$L__BB0_14;
	and.b32  	%r5, %r20, 3;
	setp.lt.u32 	%p5, %r20, 4;
	mov.f32 	%f115, 0f00000000;
	mov.b32 	%r53, 0;
	@%p5 bra 	$L__BB0_9;
	and.b32  	%r53, %r20, 2147483644;
	neg.s32 	%r51, %r53;
	mov.u32 	%r31, shared;
	mad.lo.s32 	%r32, %r1, 12, %r31;
	add.s32 	%r50, %r32, 24;
	mad.lo.s32 	%r33, %r2, 12, %r31;
	add.s32 	%r49, %r33, 24;
	mov.f32 	%f115, 0f00000000;
$L__BB0_8:
	.pragma "nounroll";
	ld.shared.f32 	%f20, [%r50+-24];
	ld.shared.f32 	%f21, [%r49+-24];
	sub.f32 	%f22, %f20, %f21;
	ld.shared.f32 	%f23, [%r50+-20];
	ld.shared.f32 	%f24, [%r49+-20];
	sub.f32 	%f25, %f23, %f24;
	ld.shared.f32 	%f26, [%r50+-16];
	ld.shared.f32 	%f27, [%r49+-16];
	sub.f32 	%f28, %f26, %f27;
	mul.f32 	%f29, %f25, %f25;
	fma.rn.f32 	%f30, %f22, %f22, %f29;
	fma.rn.f32 	%f31, %f28, %f28, %f30;
	add.f32 	%f32, %f115, %f31;
	ld.shared.f32 	%f33, [%r50+-12];
	ld.shared.f32 	%f34, [%r49+-12];
	sub.f32 	%f35, %f33, %f34;
	ld.shared.f32 	%f36, [%r50+-8];
	ld.shared.f32 	%f37, [%r49+-8];
	sub.f32 	%f38, %f36, %f37;
	ld.shared.f32 	%f39, [%r50+-4];
	ld.shared.f32 	%f40, [%r49+-4];
	sub.f32 	%f41, %f39, %f40;
	mul.f32 	%f42, %f38, %f38;
	fma.rn.f32 	%f43, %f35, %f35, %f42;
	fma.rn.f32 	%f44, %f41, %f41, %f43;
	add.f32 	%f45, %f32, %f44;
	ld.shared.f32 	%f46, [%r50];
	ld.shared.f32 	%f47, [%r49];
	sub.f32 	%f48, %f46, %f47;
	ld.shared.f32 	%f49, [%r50+4];
	ld.shared.f32 	%f50, [%r49+4];
	sub.f32 	%f51, %f49, %f50;
	ld.shared.f32 	%f52, [%r50+8];
	ld.shared.f32 	%f53, [%r49+8];
	sub.f32 	%f54, %f52, %f53;
	mul.f32 	%f55, %f51, %f51;
	fma.rn.f32 	%f56, %f48, %f48, %f55;
	fma.rn.f32 	%f57, %f54, %f54, %f56;
	add.f32 	%f58, %f45, %f57;
	ld.shared.f32 	%f59, [%r50+12];
	ld.shared.f32 	%f60, [%r49+12];
	sub.f32 	%f61, %f59, %f60;
	ld.shared.f32 	%f62, [%r50+16];
	ld.shared.f32 	%f63, [%r49+16];
	sub.f32 	%f64, %f62, %f63;
	ld.shared.f32 	%f65, [%r50+20];
	ld.shared.f32 	%f66, [%r49+20];
	sub.f32 	%f67, %f65, %f66;
	mul.f32 	%f68, %f64, %f64;
	fma.rn.f32 	%f69, %f61, %f61, %f68;
	fma.rn.f32 	%f70, %f67, %f67, %f69;
	add.f32 	%f115, %f58, %f70;
	add.s32 	%r51, %r51, 4;
	add.s32 	%r50, %r50, 48;
	add.s32 	%r49, %r49, 48;
	setp.ne.s32 	%p6, %r51, 0;
	@%p6 bra 	$L__BB0_8;
$L__BB0_9:
	setp.eq.s32 	%p7, %r5, 0;
	@%p7 bra 	$L__BB0_14;
	setp.eq.s32 	%p8, %r5, 1;
	@%p8 bra 	$L__BB0_12;
	add.s32 	%r34, %r53, %r1;
	mov.u32 	%r35, shared;
	mad.lo.s32 	%r36, %r34, 12, %r35;
	ld.shared.f32 	%f72, [%r36];
	add.s32 	%r37, %r53, %r2;
	mad.lo.s32 	%r38, %r37, 12, %r35;
	ld.shared.f32 	%f73, [%r38];
	sub.f32 	%f74, %f72, %f73;
	ld.shared.f32 	%f75, [%r36+4];
	ld.shared.f32 	%f76, [%r38+4];
	sub.f32 	%f77, %f75, %f76;
	ld.shared.f32 	%f78, [%r36+8];
	ld.shared.f32 	%f79, [%r38+8];
	sub.f32 	%f80, %f78, %f79;
	mul.f32 	%f81, %f77, %f77;
	fma.rn.f32 	%f82, %f74, %f74, %f81;
	fma.rn.f32 	%f83, %f80, %f80, %f82;
	add.f32 	%f84, %f115, %f83;
	ld.shared.f32 	%f85, [%r36+12];
	ld.shared.f32 	%f86, [%r38+12];
	sub.f32 	%f87, %f85, %f86;
	ld.shared.f32 	%f88, [%r36+16];
	ld.shared.f32 	%f89, [%r38+16];
	sub.f32 	%f90, %f88, %f89;
	ld.shared.f32 	%f91, [%r36+20];
	ld.shared.f32 	%f92, [%r38+20];
	sub.f32 	%f93, %f91, %f92;
	mul.f32 	%f94, %f90, %f90;
	fma.rn.f32 	%f95, %f87, %f87, %f94;
	fma.rn.f32 	%f96, %f93, %f93, %f95;
	add.f32 	%f115, %f84, %f96;
	add.s32 	%r53, %r53, 2;
$L__BB0_12:
	and.b32  	%r39, %r20, 1;
	setp.eq.b32 	%p9, %r39, 1;
	not.pred 	%p10, %p9;
	@%p10 bra 	$L__BB0_14;
	add.s32 	%r40, %r53, %r1;
	mov.u32 	%r41, shared;
	mad.lo.s32 	%r42, %r40, 12, %r41;
	ld.shared.f32 	%f97, [%r42];
	add.s32 	%r43, %r53, %r2;
	mad.lo.s32 	%r44, %r43, 12, %r41;
	ld.shared.f32 	%f98, [%r44];
	sub.f32 	%f99, %f97, %f98;
	ld.shared.f32 	%f100, [%r42+4];
	ld.shared.f32 	%f101, [%r44+4];
	sub.f32 	%f102, %f100, %f101;
	ld.shared.f32 	%f103, [%r42+8];
	ld.shared.f32 	%f104, [%r44+8];
	sub.f32 	%f105, %f103, %f104;
	mul.f32 	%f106, %f102, %f102;
	fma.rn.f32 	%f107, %f99, %f99, %f106;
	fma.rn.f32 	%f108, %f105, %f105, %f107;
	add.f32 	%f115, %f115, %f108;
$L__BB0_14:
	cvta.to.global.u64 	%rd8, %rd2;
	sqrt.rn.f32 	%f109, %f115;
	mov.u32 	%r45, %ctaid.y;
	mov.u32 	%r46, %ntid.y;
	mad.lo.s32 	%r47, %r46, %r45, %r2;
	mad.lo.s32 	%r48, %r19, %r4, %r47;
	mul.wide.s32 	%rd9, %r48, 4;
	add.s64 	%rd10, %rd8, %rd9;
	st.global.f32 	[%rd10], %f109;
	ret;

}
	// .globl	_Z25reduceCorrelationIntegralPfS_if
.visible .entry _Z25reduceCorrelationIntegralPfS_if(
	.param .u64 .ptr .align 1 _Z25reduceCorrelationIntegralPfS_if_param_0,
	.param .u64 .ptr .align 1 _Z25reduceCorrelationIntegralPfS_if_param_1,
	.param .u32 _Z25reduceCorrelationIntegralPfS_if_param_2,
	.param .f32 _Z25reduceCorrelationIntegralPfS_if_param_3
)
{
	.reg .pred 	%p<6>;
	.reg .b32 	%r<18>;
	.reg .b32 	%f<34>;
	.reg .b64 	%rd<11>;

	ld.param.u64 	%rd2, [_Z25reduceCorrelationIntegralPfS_if_param_0];
	ld.param.u64 	%rd1, [_Z25reduceCorrelationIntegralPfS_if_param_1];
	ld.param.u32 	%r7, [_Z25reduceCorrelationIntegralPfS_if_param_2];
	ld.param.f32 	%f1, [_Z25reduceCorrelationIntegralPfS_if_param_3];
	cvta.to.global.u64 	%rd3, %rd2;
	mov.u32 	%r1, %tid.x;
	mov.u32 	%r2, %ctaid.x;
	mov.u32 	%r17, %ntid.x;
	mul.lo.s32 	%r8, %r17, %r2;
	shl.b32 	%r9, %r8, 1;
	add.s32 	%r10, %r9, %r1;
	mul.lo.s32 	%r11, %r7, %r7;
	cvt.rn.f32.u32 	%f2, %r11;
	rcp.rn.f32 	%f3, %f2;
	mul.wide.s32 	%rd4, %r10, 4;
	add.s64 	%rd5, %rd3, %rd4;
	ld.global.f32 	%f4, [%rd5];
	sub.f32 	%f5, %f1, %f4;
	max.f32 	%f6, %f5, 0f00000000;
	add.s32 	%r12, %r10, %r17;
	mul.wide.u32 	%rd6, %r12, 4;
	add.s64 	%rd7, %rd3, %rd6;
	ld.global.f32 	%f7, [%rd7];
	sub.f32 	%f8, %f1, %f7;
	max.f32 	%f9, %f8, 0f00000000;
	add.f32 	%f10, %f6, %f9;
	mul.f32 	%f11, %f3, %f10;
	shl.b32 	%r13, %r1, 2;
	mov.u32 	%r14, sdata;
	add.s32 	%r4, %r14, %r13;
	st.shared.f32 	[%r4], %f11;
	bar.sync 	0;
	setp.lt.u32 	%p1, %r17, 66;
	@%p1 bra 	$L__BB1_4;
$L__BB1_1:
	shr.u32 	%r6, %r17, 1;
	setp.ge.u32 	%p2, %r1, %r6;
	@%p2 bra 	$L__BB1_3;
	shl.b32 	%r15, %r6, 2;
	add.s32 	%r16, %r4, %r15;
	ld.shared.f32 	%f12, [%r16];
	ld.shared.f32 	%f13, [%r4];
	add.f32 	%f14, %f12, %f13;
	st.shared.f32 	[%r4], %f14;
$L__BB1_3:
	bar.sync 	0;
	setp.gt.u32 	%p3, %r17, 131;
	mov.u32 	%r17, %r6;
	@%p3 bra 	$L__BB1_1;
$L__BB1_4:
	setp.gt.u32 	%p4, %r1, 31;
	@%p4 bra 	$L__BB1_7;
	ld.volatile.shared.f32 	%f15, [%r4+128];
	ld.volatile.shared.f32 	%f16, [%r4];
	add.f32 	%f17, %f15, %f16;
	st.volatile.shared.f32 	[%r4], %f17;
	ld.volatile.shared.f32 	%f18, [%r4+64];
	ld.volatile.shared.f32 	%f19, [%r4];
	add.f32 	%f20, %f18, %f19;
	st.volatile.shared.f32 	[%r4], %f20;
	ld.volatile.shared.f32 	%f21, [%r4+32];
	ld.volatile.shared.f32 	%f22, [%r4];
	add.f32 	%f23, %f21, %f22;
	st.volatile.shared.f32 	[%r4], %f23;
	ld.volatile.shared.f32 	%f24, [%r4+16];
	ld.volatile.shared.f32 	%f25, [%r4];
	add.f32 	%f26, %f24, %f25;
	st.volatile.shared.f32 	[%r4], %f26;
	ld.volatile.shared.f32 	%f27, [%r4+8];
	ld.volatile.shared.f32 	%f28, [%r4];
	add.f32 	%f29, %f27, %f28;
	st.volatile.shared.f32 	[%r4], %f29;
	ld.volatile.shared.f32 	%f30, [%r4+4];
	ld.volatile.shared.f32 	%f31, [%r4];
	add.f32 	%f32, %f30, %f31;
	st.volatile.shared.f32 	[%r4], %f32;
	setp.ne.s32 	%p5, %r1, 0;
	@%p5 bra 	$L__BB1_7;
	ld.shared.f32 	%f33, [sdata];
	cvta.to.global.u64 	%rd8, %rd1;
	mul.wide.u32 	%rd9, %r2, 4;
	add.s64 	%rd10, %rd8, %rd9;
	st.global.f32 	[%rd10], %f33;
$L__BB1_7:
	ret;

}


// ===== COMPILED SASS (sm_100) =====

	.target	sm_100

	.elftype	@"ET_EXEC"


//--------------------- .note.nv.tkinfo           --------------------------
	.section	.note.nv.tkinfo,"",@"SHT_NOTE"
	.sectionflags	@"SHF_NOTE_NV_TKINFO"
	.tkinfo
        /*0018*/ 	.word	0x00000002
        /*0030*/ 	.string	""
        /*0030*/ 	.string	"ptxas"
        /*0030*/ 	.string	"Cuda compilation tools, release 13.0, V13.0.88"
        /*0030*/ 	.string	"Build cuda_13.0.r13.0/compiler.36424714_0"
        /*0030*/ 	.string	"-arch sm_100 -m 64 "



//--------------------- .note.nv.cuinfo           --------------------------
	.section	.note.nv.cuinfo,"",@"SHT_NOTE"
	.sectionflags	@"SHF_NOTE_NV_CUINFO"
        /*0018*/ 	.short	0x0002
        /*001a*/ 	.short	0x0064
        /*001c*/ 	.short	0x0082
	.zero		2


//--------------------- .nv.info                  --------------------------
	.section	.nv.info,"",@"SHT_CUDA_INFO"
	.align	4


	//----- nvinfo : EIATTR_REGCOUNT
	.align		4
        /*0000*/ 	.byte	0x04, 0x2f
        /*0002*/ 	.short	(.L_1 - .L_0)
	.align		4
.L_0:
        /*0004*/ 	.word	index@(_Z13calculateRhosPfS_ii)
        /*0008*/ 	.word	0x0000001d


	//----- nvinfo : EIATTR_FRAME_SIZE
	.align		4
.L_1:
        /*000c*/ 	.byte	0x04, 0x11
        /*000e*/ 	.short	(.L_3 - .L_2)
	.align		4
.L_2:
        /*0010*/ 	.word	index@($__internal_1_$__cuda_sm20_sqrt_rn_f32_slowpath)
        /*0014*/ 	.word	0x00000000


	//----- nvinfo : EIATTR_FRAME_SIZE
	.align		4
.L_3:
        /*0018*/ 	.byte	0x04, 0x11
        /*001a*/ 	.short	(.L_5 - .L_4)
	.align		4
.L_4:
        /*001c*/ 	.word	index@(_Z13calculateRhosPfS_ii)
        /*0020*/ 	.word	0x00000000


	//----- nvinfo : EIATTR_REGCOUNT
	.align		4
.L_5:
        /*0024*/ 	.byte	0x04, 0x2f
        /*0026*/ 	.short	(.L_7 - .L_6)
	.align		4
.L_6:
        /*0028*/ 	.word	index@(_Z25reduceCorrelationIntegralPfS_if)
        /*002c*/ 	.word	0x00000011


	//----- nvinfo : EIATTR_FRAME_SIZE
	.align		4
.L_7:
        /*0030*/ 	.byte	0x04, 0x11
        /*0032*/ 	.short	(.L_9 - .L_8)
	.align		4
.L_8:
        /*0034*/ 	.word	index@($__internal_0_$__cuda_sm20_rcp_rn_f32_slowpath)
        /*0038*/ 	.word	0x00000000


	//----- nvinfo : EIATTR_FRAME_SIZE
	.align		4
.L_9:
        /*003c*/ 	.byte	0x04, 0x11
        /*003e*/ 	.short	(.L_11 - .L_10)
	.align		4
.L_10:
        /*0040*/ 	.word	index@(_Z25reduceCorrelationIntegralPfS_if)
        /*0044*/ 	.word	0x00000000


	//----- nvinfo : EIATTR_MIN_STACK_SIZE
	.align		4
.L_11:
        /*0048*/ 	.byte	0x04, 0x12
        /*004a*/ 	.short	(.L_13 - .L_12)
	.align		4
.L_12:
        /*004c*/ 	.word	index@(_Z25reduceCorrelationIntegralPfS_if)
        /*0050*/ 	.word	0x00000000


	//----- nvinfo : EIATTR_MIN_STACK_SIZE
	.align		4
.L_13:
        /*0054*/ 	.byte	0x04, 0x12
        /*0056*/ 	.short	(.L_15 - .L_14)
	.align		4
.L_14:
        /*0058*/ 	.word	index@(_Z13calculateRhosPfS_ii)
        /*005c*/ 	.word	0x00000000
.L_15:


//--------------------- .nv.compat                --------------------------
	.section	.nv.compat,"",@"SHT_CUDA_COMPAT_INFO"
	.align	4
        /*0000*/ 	.byte	0x02, 0x09, 0x00, 0x00, 0x02, 0x02, 0x01, 0x00, 0x02, 0x05, 0x05, 0x00, 0x03, 0x07, 0x01, 0x01
        /*0010*/ 	.byte	0x02, 0x03, 0x00, 0x00, 0x02, 0x06, 0x01, 0x00, 0x04, 0x0b, 0x08, 0x00, 0x01, 0x00, 0x00, 0x00
        /*0020*/ 	.byte	0x00, 0x00, 0x00, 0x00


//--------------------- .nv.info._Z25reduceCorrelationIntegralPfS_if --------------------------
	.section	.nv.info._Z25reduceCorrelationIntegralPfS_if,"",@"SHT_CUDA_INFO"
	.sectionflags	@""
	.align	4


	//----- nvinfo : EIATTR_CUDA_API_VERSION
	.align		4
        /*0000*/ 	.byte	0x04, 0x37
        /*0002*/ 	.short	(.L_17 - .L_16)
.L_16:
        /*0004*/ 	.word	0x00000082


	//----- nvinfo : EIATTR_KPARAM_INFO
	.align		4
.L_17:
        /*0008*/ 	.byte	0x04, 0x17
        /*000a*/ 	.short	(.L_19 - .L_18)
.L_18:
        /*000c*/ 	.word	0x00000000
        /*0010*/ 	.short	0x0003
        /*0012*/ 	.short	0x0014
        /*0014*/ 	.byte	0x00, 0xf0, 0x11, 0x00


	//----- nvinfo : EIATTR_KPARAM_INFO
	.align		4
.L_19:
        /*0018*/ 	.byte	0x04, 0x17
        /*001a*/ 	.short	(.L_21 - .L_20)
.L_20:
        /*001c*/ 	.word	0x00000000
        /*0020*/ 	.short	0x0002
        /*0022*/ 	.short	0x0010
        /*0024*/ 	.byte	0x00, 0xf0, 0x11, 0x00


	//----- nvinfo : EIATTR_KPARAM_INFO
	.align		4
.L_21:
        /*0028*/ 	.byte	0x04, 0x17
        /*002a*/ 	.short	(.L_23 - .L_22)
.L_22:
        /*002c*/ 	.word	0x00000000
        /*0030*/ 	.short	0x0001
        /*0032*/ 	.short	0x0008
        /*0034*/ 	.byte	0x00, 0xf5, 0x21, 0x00


	//----- nvinfo : EIATTR_KPARAM_INFO
	.align		4
.L_23:
        /*0038*/ 	.byte	0x04, 0x17
        /*003a*/ 	.short	(.L_25 - .L_24)
.L_24:
        /*003c*/ 	.word	0x00000000
        /*0040*/ 	.short	0x0000
        /*0042*/ 	.short	0x0000
        /*0044*/ 	.byte	0x00, 0xf5, 0x21, 0x00


	//----- nvinfo : EIATTR_SPARSE_MMA_MASK
	.align		4
.L_25:
        /*0048*/ 	.byte	0x03, 0x50
        /*004a*/ 	.short	0x0000


	//----- nvinfo : EIATTR_MAXREG_COUNT
	.align		4
        /*004c*/ 	.byte	0x03, 0x1b
        /*004e*/ 	.short	0x00ff


	//----- nvinfo : EIATTR_NUM_BARRIERS
	.align		4
        /*0050*/ 	.byte	0x02, 0x4c
        /*0052*/ 	.byte	0x01
	.zero		1


	//----- nvinfo : EIATTR_MERCURY_ISA_VERSION
	.align		4
        /*0054*/ 	.byte	0x03, 0x5f
        /*0056*/ 	.short	0x0101


	//----- nvinfo : EIATTR_VRC_CTA_INIT_COUNT
	.align		4
        /*0058*/ 	.byte	0x02, 0x4a
	.zero		1
	.zero		1


	//----- nvinfo : EIATTR_EXIT_INSTR_OFFSETS
	.align		4
        /*005c*/ 	.byte	0x04, 0x1c
        /*005e*/ 	.short	(.L_27 - .L_26)


	//   ....[0]....
.L_26:
        /*0060*/ 	.word	0x00000370


	//   ....[1]....
        /*0064*/ 	.word	0x00000510


	//   ....[2]....
        /*0068*/ 	.word	0x00000590


	//----- nvinfo : EIATTR_CRS_STACK_SIZE
	.align		4
.L_27:
        /*006c*/ 	.byte	0x04, 0x1e
        /*006e*/ 	.short	(.L_29 - .L_28)
.L_28:
        /*0070*/ 	.word	0x00000000


	//----- nvinfo : EIATTR_CBANK_PARAM_SIZE
	.align		4
.L_29:
        /*0074*/ 	.byte	0x03, 0x19
        /*0076*/ 	.short	0x0018


	//----- nvinfo : EIATTR_PARAM_CBANK
	.align		4
        /*0078*/ 	.byte	0x04, 0x0a
        /*007a*/ 	.short	(.L_31 - .L_30)
	.align		4
.L_30:
        /*007c*/ 	.word	index@(.nv.constant0._Z25reduceCorrelationIntegralPfS_if)
        /*0080*/ 	.short	0x0380
        /*0082*/ 	.short	0x0018


	//----- nvinfo : EIATTR_SW_WAR
	.align		4
.L_31:
        /*0084*/ 	.byte	0x04, 0x36
        /*0086*/ 	.short	(.L_33 - .L_32)
.L_32:
        /*0088*/ 	.word	0x00000008
.L_33:


//--------------------- .nv.info._Z13calculateRhosPfS_ii --------------------------
	.section	.nv.info._Z13calculateRhosPfS_ii,"",@"SHT_CUDA_INFO"
	.sectionflags	@""
	.align	4


	//----- nvinfo : EIATTR_CUDA_API_VERSION
	.align		4
        /*0000*/ 	.byte	0x04, 0x37
        /*0002*/ 	.short	(.L_35 - .L_34)
.L_34:
        /*0004*/ 	.word	0x00000082


	//----- nvinfo : EIATTR_KPARAM_INFO
	.align		4
.L_35:
        /*0008*/ 	.byte	0x04, 0x17
        /*000a*/ 	.short	(.L_37 - .L_36)
.L_36:
        /*000c*/ 	.word	0x00000000
        /*0010*/ 	.short	0x0003
        /*0012*/ 	.short	0x0014
        /*0014*/ 	.byte	0x00, 0xf0, 0x11, 0x00


	//----- nvinfo : EIATTR_KPARAM_INFO
	.align		4
.L_37:
        /*0018*/ 	.byte	0x04, 0x17
        /*001a*/ 	.short	(.L_39 - .L_38)
.L_38:
        /*001c*/ 	.word	0x00000000
        /*0020*/ 	.short	0x0002
        /*0022*/ 	.short	0x0010
        /*0024*/ 	.byte	0x00, 0xf0, 0x11, 0x00


	//----- nvinfo : EIATTR_KPARAM_INFO
	.align		4
.L_39:
        /*0028*/ 	.byte	0x04, 0x17
        /*002a*/ 	.short	(.L_41 - .L_40)
.L_40:
        /*002c*/ 	.word	0x00000000
        /*0030*/ 	.short	0x0001
        /*0032*/ 	.short	0x0008
        /*0034*/ 	.byte	0x00, 0xf5, 0x21, 0x00


	//----- nvinfo : EIATTR_KPARAM_INFO
	.align		4
.L_41:
        /*0038*/ 	.byte	0x04, 0x17
        /*003a*/ 	.short	(.L_43 - .L_42)
.L_42:
        /*003c*/ 	.word	0x00000000
        /*0040*/ 	.short	0x0000
        /*0042*/ 	.short	0x0000
        /*0044*/ 	.byte	0x00, 0xf5, 0x21, 0x00


	//----- nvinfo : EIATTR_SPARSE_MMA_MASK
	.align		4
.L_43:
        /*0048*/ 	.byte	0x03, 0x50
        /*004a*/ 	.short	0x0000


	//----- nvinfo : EIATTR_MAXREG_COUNT
	.align		4
        /*004c*/ 	.byte	0x03, 0x1b
        /*004e*/ 	.short	0x00ff


	//----- nvinfo : EIATTR_NUM_BARRIERS
	.align		4
        /*0050*/ 	.byte	0x02, 0x4c
        /*0052*/ 	.byte	0x01
	.zero		1


	//----- nvinfo : EIATTR_MERCURY_ISA_VERSION
	.align		4
        /*0054*/ 	.byte	0x03, 0x5f
        /*0056*/ 	.short	0x0101


	//----- nvinfo : EIATTR_VRC_CTA_INIT_COUNT
	.align		4
        /*0058*/ 	.byte	0x02, 0x4a
	.zero		1
	.zero		1


	//----- nvinfo : EIATTR_EXIT_INSTR_OFFSETS
	.align		4
        /*005c*/ 	.byte	0x04, 0x1c
        /*005e*/ 	.short	(.L_45 - .L_44)


	//   ....[0]....
.L_44:
        /*0060*/ 	.word	0x00000cd0


	//----- nvinfo : EIATTR_CRS_STACK_SIZE
	.align		4
.L_45:
        /*0064*/ 	.byte	0x04, 0x1e
        /*0066*/ 	.short	(.L_47 - .L_46)
.L_46:
        /*0068*/ 	.word	0x00000000


	//----- nvinfo : EIATTR_CBANK_PARAM_SIZE
	.align		4
.L_47:
        /*006c*/ 	.byte	0x03, 0x19
        /*006e*/ 	.short	0x0018


	//----- nvinfo : EIATTR_PARAM_CBANK
	.align		4
        /*0070*/ 	.byte	0x04, 0x0a
        /*0072*/ 	.short	(.L_49 - .L_48)
	.align		4
.L_48:
        /*0074*/ 	.word	index@(.nv.constant0._Z13calculateRhosPfS_ii)
        /*0078*/ 	.short	0x0380
        /*007a*/ 	.short	0x0018


	//----- nvinfo : EIATTR_SW_WAR
	.align		4
.L_49:
        /*007c*/ 	.byte	0x04, 0x36
        /*007e*/ 	.short	(.L_51 - .L_50)
.L_50:
        /*0080*/ 	.word	0x00000008
.L_51:


//--------------------- .nv.callgraph             --------------------------
	.section	.nv.callgraph,"",@"SHT_CUDA_CALLGRAPH"
	.align	4
	.sectionentsize	8
	.align		4
        /*0000*/ 	.word	0x00000000
	.align		4
        /*0004*/ 	.word	0xffffffff
	.align		4
        /*0008*/ 	.word	0x00000000
	.align		4
        /*000c*/ 	.word	0xfffffffe
	.align		4
        /*0010*/ 	.word	0x00000000
	.align		4
        /*0014*/ 	.word	0xfffffffd
	.align		4
        /*0018*/ 	.word	0x00000000
	.align		4
        /*001c*/ 	.word	0xfffffffc


//--------------------- .text._Z25reduceCorrelationIntegralPfS_if --------------------------
	.section	.text._Z25reduceCorrelationIntegralPfS_if,"ax",@progbits
	.align	128
        .global         _Z25reduceCorrelationIntegralPfS_if
        .type           _Z25reduceCorrelationIntegralPfS_if,@function
        .size           _Z25reduceCorrelationIntegralPfS_if,(.L_x_20 - _Z25reduceCorrelationIntegralPfS_if)
        .other          _Z25reduceCorrelationIntegralPfS_if,@"STO_CUDA_ENTRY STV_DEFAULT"
_Z25reduceCorrelationIntegralPfS_if:
.text._Z25reduceCorrelationIntegralPfS_if:
[----:B------:R-:W-:Y:S01]  /*0000*/  LDC R1, c[0x0][0x37c] ;  /* 0x0000df00ff017b82 */ /* 0x000fe20000000800 */
[----:B------:R-:W0:Y:S01]  /*0010*/  LDCU UR4, c[0x0][0x390] ;  /* 0x00007200ff0477ac */ /* 0x000e220008000800 */
[----:B------:R-:W1:Y:S01]  /*0020*/  S2R R2, SR_CTAID.X ;  /* 0x0000000000027919 */ /* 0x000e620000002500 */
[----:B------:R-:W2:Y:S01]  /*0030*/  LDCU UR5, c[0x0][0x360] ;  /* 0x00006c00ff0577ac */ /* 0x000ea20008000800 */
[----:B------:R-:W3:Y:S01]  /*0040*/  S2R R3, SR_TID.X ;  /* 0x0000000000037919 */ /* 0x000ee20000002100 */
[----:B------:R-:W4:Y:S01]  /*0050*/  LDCU.64 UR6, c[0x0][0x358] ;  /* 0x00006b00ff0677ac */ /* 0x000f220008000a00 */
[----:B0-----:R-:W-:Y:S01]  /*0060*/  UIMAD UR4, UR4, UR4, URZ ;  /* 0x00000004040472a4 */ /* 0x001fe2000f8e02ff */
[----:B--2---:R-:W-:-:S05]  /*0070*/  IMAD.U32 R4, RZ, RZ, UR5 ;  /* 0x00000005ff047e24 */ /* 0x004fca000f8e00ff */
[----:B------:R-:W-:-:S05]  /*0080*/  I2FP.F32.U32 R7, UR4 ;  /* 0x0000000400077c45 */ /* 0x000fca0008201000 */
[----:B------:R-:W-:-:S05]  /*0090*/  VIADD R0, R7, 0x1800000 ;  /* 0x0180000007007836 */ /* 0x000fca0000000000 */
[----:B------:R-:W-:-:S04]  /*00a0*/  LOP3.LUT R0, R0, 0x7f800000, RZ, 0xc0, !PT ;  /* 0x7f80000000007812 */ /* 0x000fc800078ec0ff */
[----:B------:R-:W-:Y:S01]  /*00b0*/  ISETP.GT.U32.AND P0, PT, R0, 0x1ffffff, PT ;  /* 0x01ffffff0000780c */ /* 0x000fe20003f04070 */
[----:B-1----:R-:W-:-:S04]  /*00c0*/  IMAD R0, R2, UR5, RZ ;  /* 0x0000000502007c24 */ /* 0x002fc8000f8e02ff */
[----:B---3--:R-:W-:-:S08]  /*00d0*/  IMAD R5, R0, 0x2, R3 ;  /* 0x0000000200057824 */ /* 0x008fd000078e0203 */
[----:B----4-:R-:W-:Y:S05]  /*00e0*/  @P0 BRA `(.L_x_0) ;  /* 0x00000000000c0947 */ /* 0x010fea0003800000 */
[----:B------:R-:W-:-:S07]  /*00f0*/  MOV R6, 0x110 ;  /* 0x0000011000067802 */ /* 0x000fce0000000f00 */
[----:B------:R-:W-:Y:S05]  /*0100*/  CALL.REL.NOINC `($__internal_0_$__cuda_sm20_rcp_rn_f32_slowpath) ;  /* 0x0000000400247944 */ /* 0x000fea0003c00000 */
[----:B------:R-:W-:Y:S05]  /*0110*/  BRA `(.L_x_1) ;  /* 0x0000000000107947 */ /* 0x000fea0003800000 */
.L_x_0:
[----:B------:R-:W0:Y:S02]  /*0120*/  MUFU.RCP R0, R7 ;  /* 0x0000000700007308 */ /* 0x000e240000001000 */
[----:B0-----:R-:W-:-:S04]  /*0130*/  FFMA R6, R7, R0, -1 ;  /* 0xbf80000007067423 */ /* 0x001fc80000000000 */
[----:B------:R-:W-:-:S04]  /*0140*/  FADD.FTZ R9, -R6, -RZ ;  /* 0x800000ff06097221 */ /* 0x000fc80000010100 */
[----:B------:R-:W-:-:S07]  /*0150*/  FFMA R0, R0, R9, R0 ;  /* 0x0000000900007223 */ /* 0x000fce0000000000 */
.L_x_1:
[----:B------:R-:W0:Y:S01]  /*0160*/  LDC.64 R8, c[0x0][0x380] ;  /* 0x0000e000ff087b82 */ /* 0x000e220000000a00 */
[C---:B------:R-:W-:Y:S01]  /*0170*/  IADD3 R11, PT, PT, R5.reuse, R4, RZ ;  /* 0x00000004050b7210 */ /* 0x040fe20007ffe0ff */
[----:B------:R-:W1:Y:S01]  /*0180*/  LDCU UR4, c[0x0][0x394] ;  /* 0x00007280ff0477ac */ /* 0x000e620008000800 */
[----:B0-----:R-:W-:-:S04]  /*0190*/  IMAD.WIDE R6, R5, 0x4, R8 ;  /* 0x0000000405067825 */ /* 0x001fc800078e0208 */
[----:B------:R-:W-:Y:S02]  /*01a0*/  IMAD.WIDE.U32 R8, R11, 0x4, R8 ;  /* 0x000000040b087825 */ /* 0x000fe400078e0008 */
[----:B------:R-:W1:Y:S04]  /*01b0*/  LDG.E R6, desc[UR6][R6.64] ;  /* 0x0000000606067981 */ /* 0x000e68000c1e1900 */
[----:B------:R-:W2:Y:S01]  /*01c0*/  LDG.E R8, desc[UR6][R8.64] ;  /* 0x0000000608087981 */ /* 0x000ea2000c1e1900 */
[----:B------:R-:W0:Y:S01]  /*01d0*/  S2UR UR5, SR_CgaCtaId ;  /* 0x00000000000579c3 */ /* 0x000e220000008800 */
[----:B------:R-:W-:Y:S02]  /*01e0*/  ISETP.GE.U32.AND P1, PT, R4, 0x42, PT ;  /* 0x000000420400780c */ /* 0x000fe40003f26070 */
[----:B------:R-:W-:Y:S01]  /*01f0*/  ISETP.GT.U32.AND P0, PT, R3, 0x1f, PT ;  /* 0x0000001f0300780c */ /* 0x000fe20003f04070 */
[----:B-1----:R-:W-:Y:S01]  /*0200*/  FADD R5, -R6, UR4 ;  /* 0x0000000406057e21 */ /* 0x002fe20008000100 */
[----:B--2---:R-:W-:-:S04]  /*0210*/  FADD R10, -R8, UR4 ;  /* 0x00000004080a7e21 */ /* 0x004fc80008000100 */
[----:B------:R-:W-:Y:S01]  /*0220*/  FMNMX R5, RZ, R5, !PT ;  /* 0x00000005ff057209 */ /* 0x000fe20007800000 */
[----:B------:R-:W-:Y:S02]  /*0230*/  UMOV UR4, 0x400 ;  /* 0x0000040000047882 */ /* 0x000fe40000000000 */
[----:B0-----:R-:W-:Y:S01]  /*0240*/  ULEA UR4, UR5, UR4, 0x18 ;  /* 0x0000000405047291 */ /* 0x001fe2000f8ec0ff */
[----:B------:R-:W-:-:S05]  /*0250*/  FMNMX R10, RZ, R10, !PT ;  /* 0x0000000aff0a7209 */ /* 0x000fca0007800000 */
[----:B------:R-:W-:-:S04]  /*0260*/  FADD R5, R5, R10 ;  /* 0x0000000a05057221 */ /* 0x000fc80000000000 */
[----:B------:R-:W-:Y:S01]  /*0270*/  FMUL R0, R5, R0 ;  /* 0x0000000005007220 */ /* 0x000fe20000400000 */
[----:B------:R-:W-:-:S05]  /*0280*/  LEA R5, R3, UR4, 0x2 ;  /* 0x0000000403057c11 */ /* 0x000fca000f8e10ff */
[----:B------:R0:W-:Y:S01]  /*0290*/  STS [R5], R0 ;  /* 0x0000000005007388 */ /* 0x0001e20000000800 */
[----:B------:R-:W-:Y:S06]  /*02a0*/  BAR.SYNC.DEFER_BLOCKING 0x0 ;  /* 0x0000000000007b1d */ /* 0x000fec0000010000 */
[----:B------:R-:W-:Y:S05]  /*02b0*/  @!P1 BRA `(.L_x_2) ;  /* 0x00000000002c9947 */ /* 0x000fea0003800000 */
.L_x_3:
[----:B------:R-:W-:-:S04]  /*02c0*/  SHF.R.U32.HI R8, RZ, 0x1, R4 ;  /* 0x00000001ff087819 */ /* 0x000fc80000011604 */
[----:B------:R-:W-:-:S13]  /*02d0*/  ISETP.GE.U32.AND P1, PT, R3, R8, PT ;  /* 0x000000080300720c */ /* 0x000fda0003f26070 */
[----:B0-----:R-:W-:Y:S01]  /*02e0*/  @!P1 IMAD R0, R8, 0x4, R5 ;  /* 0x0000000408009824 */ /* 0x001fe200078e0205 */
[----:B------:R-:W-:Y:S05]  /*02f0*/  @!P1 LDS R7, [R5] ;  /* 0x0000000005079984 */ /* 0x000fea0000000800 */
[----:B------:R-:W0:Y:S02]  /*0300*/  @!P1 LDS R0, [R0] ;  /* 0x0000000000009984 */ /* 0x000e240000000800 */
[----:B0-----:R-:W-:-:S05]  /*0310*/  @!P1 FADD R6, R0, R7 ;  /* 0x0000000700069221 */ /* 0x001fca0000000000 */
[----:B------:R1:W-:Y:S01]  /*0320*/  @!P1 STS [R5], R6 ;  /* 0x0000000605009388 */ /* 0x0003e20000000800 */
[----:B------:R-:W-:Y:S01]  /*0330*/  BAR.SYNC.DEFER_BLOCKING 0x0 ;  /* 0x0000000000007b1d */ /* 0x000fe20000010000 */
[----:B------:R-:W-:Y:S01]  /*0340*/  ISETP.GT.U32.AND P1, PT, R4, 0x83, PT ;  /* 0x000000830400780c */ /* 0x000fe20003f24070 */
[----:B------:R-:W-:-:S12]  /*0350*/  IMAD.MOV.U32 R4, RZ, RZ, R8 ;  /* 0x000000ffff047224 */ /* 0x000fd800078e0008 */
[----:B-1----:R-:W-:Y:S05]  /*0360*/  @P1 BRA `(.L_x_3) ;  /* 0xfffffffc00d41947 */ /* 0x002fea000383ffff */
.L_x_2:
[----:B------:R-:W-:Y:S05]  /*0370*/  @P0 EXIT ;  /* 0x000000000000094d */ /* 0x000fea0003800000 */
[----:B0-----:R-:W-:Y:S01]  /*0380*/  LDS R0, [R5+0x80] ;  /* 0x0000800005007984 */ /* 0x001fe20000000800 */
[----:B------:R-:W-:-:S03]  /*0390*/  ISETP.NE.AND P0, PT, R3, RZ, PT ;  /* 0x000000ff0300720c */ /* 0x000fc60003f05270 */
[----:B------:R-:W0:Y:S02]  /*03a0*/  LDS R7, [R5] ;  /* 0x0000000005077984 */ /* 0x000e240000000800 */
[----:B0-----:R-:W-:-:S05]  /*03b0*/  FADD R0, R0, R7 ;  /* 0x0000000700007221 */ /* 0x001fca0000000000 */
[----:B------:R-:W-:Y:S04]  /*03c0*/  STS [R5], R0 ;  /* 0x0000000005007388 */ /* 0x000fe80000000800 */
[----:B------:R-:W-:Y:S04]  /*03d0*/  LDS R4, [R5+0x40] ;  /* 0x0000400005047984 */ /* 0x000fe80000000800 */
        /* <DEDUP_REMOVED lines=18> */
[----:B------:R0:W-:Y:S01]  /*0500*/  STS [R5], R4 ;  /* 0x0000000405007388 */ /* 0x0001e20000000800 */
[----:B------:R-:W-:Y:S05]  /*0510*/  @P0 EXIT ;  /* 0x000000000000094d */ /* 0x000fea0003800000 */
[----:B------:R-:W1:Y:S01]  /*0520*/  S2UR UR5, SR_CgaCtaId ;  /* 0x00000000000579c3 */ /* 0x000e620000008800 */
[----:B------:R-:W-:-:S07]  /*0530*/  UMOV UR4, 0x400 ;  /* 0x0000040000047882 */ /* 0x000fce0000000000 */
[----:B0-----:R-:W0:Y:S01]  /*0540*/  LDC.64 R4, c[0x0][0x388] ;  /* 0x0000e200ff047b82 */ /* 0x001e220000000a00 */
[----:B-1----:R-:W-:Y:S01]  /*0550*/  ULEA UR4, UR5, UR4, 0x18 ;  /* 0x0000000405047291 */ /* 0x002fe2000f8ec0ff */
[----:B0-----:R-:W-:-:S08]  /*0560*/  IMAD.WIDE.U32 R2, R2, 0x4, R4 ;  /* 0x0000000402027825 */ /* 0x001fd000078e0004 */
[----:B------:R-:W0:Y:S04]  /*0570*/  LDS R7, [UR4] ;  /* 0x00000004ff077984 */ /* 0x000e280008000800 */
[----:B0-----:R-:W-:Y:S01]  /*0580*/  STG.E desc[UR6][R2.64], R7 ;  /* 0x0000000702007986 */ /* 0x001fe2000c101906 */
[----:B------:R-:W-:Y:S05]  /*0590*/  EXIT ;  /* 0x000000000000794d */ /* 0x000fea0003800000 */
        .weak           $__internal_0_$__cuda_sm20_rcp_rn_f32_slowpath
        .type           $__internal_0_$__cuda_sm20_rcp_rn_f32_slowpath,@function
        .size           $__internal_0_$__cuda_sm20_rcp_rn_f32_slowpath,(.L_x_20 - $__internal_0_$__cuda_sm20_rcp_rn_f32_slowpath)
$__internal_0_$__cuda_sm20_rcp_rn_f32_slowpath:
[----:B------:R-:W-:-:S04]  /*05a0*/  SHF.L.U32 R0, R7, 0x1, RZ ;  /* 0x0000000107007819 */ /* 0x000fc800000006ff */
[----:B------:R-:W-:Y:S01]  /*05b0*/  SHF.R.U32.HI R8, RZ, 0x18, R0 ;  /* 0x00000018ff087819 */ /* 0x000fe20000011600 */
[----:B------:R-:W-:-:S03]  /*05c0*/  IMAD.MOV.U32 R0, RZ, RZ, R7 ;  /* 0x000000ffff007224 */ /* 0x000fc600078e0007 */
[----:B------:R-:W-:-:S13]  /*05d0*/  ISETP.NE.U32.AND P0, PT, R8, RZ, PT ;  /* 0x000000ff0800720c */ /* 0x000fda0003f05070 */
[----:B------:R-:W-:Y:S05]  /*05e0*/  @P0 BRA `(.L_x_4) ;  /* 0x00000000002c0947 */ /* 0x000fea0003800000 */
[----:B------:R-:W-:-:S05]  /*05f0*/  IMAD.SHL.U32 R7, R0, 0x2, RZ ;  /* 0x0000000200077824 */ /* 0x000fca00078e00ff */
[----:B------:R-:W-:-:S13]  /*0600*/  ISETP.NE.AND P0, PT, R7, RZ, PT ;  /* 0x000000ff0700720c */ /* 0x000fda0003f05270 */
[----:B------:R0:W1:Y:S01]  /*0610*/  @!P0 MUFU.RCP R7, R0 ;  /* 0x0000000000078308 */ /* 0x0000620000001000 */
[----:B------:R-:W-:Y:S05]  /*0620*/  @!P0 BRA `(.L_x_5) ;  /* 0x0000000000a48947 */ /* 0x000fea0003800000 */
[----:B------:R-:W-:-:S04]  /*0630*/  FFMA R8, R0, 1.84467440737095516160e+19, RZ ;  /* 0x5f80000000087823 */ /* 0x000fc800000000ff */
[----:B-1----:R-:W0:Y:S02]  /*0640*/  MUFU.RCP R7, R8 ;  /* 0x0000000800077308 */ /* 0x002e240000001000 */
[----:B0-----:R-:W-:-:S04]  /*0650*/  FFMA R0, R8, R7, -1 ;  /* 0xbf80000008007423 */ /* 0x001fc80000000007 */
[----:B------:R-:W-:-:S04]  /*0660*/  FADD.FTZ R0, -R0, -RZ ;  /* 0x800000ff00007221 */ /* 0x000fc80000010100 */
[----:B------:R-:W-:-:S04]  /*0670*/  FFMA R0, R7, R0, R7 ;  /* 0x0000000007007223 */ /* 0x000fc80000000007 */
[----:B------:R-:W-:Y:S01]  /*0680*/  FFMA R7, R0, 1.84467440737095516160e+19, RZ ;  /* 0x5f80000000077823 */ /* 0x000fe200000000ff */
[----:B------:R-:W-:Y:S06]  /*0690*/  BRA `(.L_x_5) ;  /* 0x0000000000887947 */ /* 0x000fec0003800000 */
.L_x_4:
[----:B------:R-:W-:-:S04]  /*06a0*/  IADD3 R7, PT, PT, R8, -0xfd, RZ ;  /* 0xffffff0308077810 */ /* 0x000fc80007ffe0ff */
[----:B------:R-:W-:-:S13]  /*06b0*/  ISETP.GT.U32.AND P0, PT, R7, 0x1, PT ;  /* 0x000000010700780c */ /* 0x000fda0003f04070 */
[----:B------:R-:W-:Y:S05]  /*06c0*/  @P0 BRA `(.L_x_6) ;  /* 0x0000000000780947 */ /* 0x000fea0003800000 */
[----:B------:R-:W-:Y:S01]  /*06d0*/  LOP3.LUT R9, R0, 0x7fffff, RZ, 0xc0, !PT ;  /* 0x007fffff00097812 */ /* 0x000fe200078ec0ff */
[----:B------:R-:W-:-:S03]  /*06e0*/  IMAD.MOV.U32 R14, RZ, RZ, 0x3 ;  /* 0x00000003ff0e7424 */ /* 0x000fc600078e00ff */
[----:B------:R-:W-:Y:S02]  /*06f0*/  LOP3.LUT R9, R9, 0x3f800000, RZ, 0xfc, !PT ;  /* 0x3f80000009097812 */ /* 0x000fe400078efcff */
[----:B------:R-:W-:Y:S02]  /*0700*/  SHF.L.U32 R13, R14, R7, RZ ;  /* 0x000000070e0d7219 */ /* 0x000fe400000006ff */
[----:B------:R-:W0:Y:S02]  /*0710*/  MUFU.RCP R10, R9 ;  /* 0x00000009000a7308 */ /* 0x000e240000001000 */
[----:B0-----:R-:W-:-:S04]  /*0720*/  FFMA R11, R9, R10, -1 ;  /* 0xbf800000090b7423 */ /* 0x001fc8000000000a */
[----:B------:R-:W-:-:S04]  /*0730*/  FADD.FTZ R11, -R11, -RZ ;  /* 0x800000ff0b0b7221 */ /* 0x000fc80000010100 */
[CCC-:B------:R-:W-:Y:S01]  /*0740*/  FFMA.RM R12, R10.reuse, R11.reuse, R10.reuse ;  /* 0x0000000b0a0c7223 */ /* 0x1c0fe2000000400a */
[----:B------:R-:W-:-:S04]  /*0750*/  FFMA.RP R11, R10, R11, R10 ;  /* 0x0000000b0a0b7223 */ /* 0x000fc8000000800a */
[C---:B------:R-:W-:Y:S02]  /*0760*/  LOP3.LUT R10, R12.reuse, 0x7fffff, RZ, 0xc0, !PT ;  /* 0x007fffff0c0a7812 */ /* 0x040fe400078ec0ff */
[----:B------:R-:W-:Y:S02]  /*0770*/  FSETP.NEU.FTZ.AND P0, PT, R12, R11, PT ;  /* 0x0000000b0c00720b */ /* 0x000fe40003f1d000 */
[----:B------:R-:W-:Y:S02]  /*0780*/  LOP3.LUT R10, R10, 0x800000, RZ, 0xfc, !PT ;  /* 0x008000000a0a7812 */ /* 0x000fe400078efcff */
[----:B------:R-:W-:Y:S02]  /*0790*/  SEL R11, RZ, 0xffffffff, !P0 ;  /* 0xffffffffff0b7807 */ /* 0x000fe40004000000 */
[----:B------:R-:W-:-:S03]  /*07a0*/  LOP3.LUT R12, R13, R10, RZ, 0xc0, !PT ;  /* 0x0000000a0d0c7212 */ /* 0x000fc600078ec0ff */
[----:B------:R-:W-:Y:S01]  /*07b0*/  IMAD.MOV R11, RZ, RZ, -R11 ;  /* 0x000000ffff0b7224 */ /* 0x000fe200078e0a0b */
[----:B------:R-:W-:-:S04]  /*07c0*/  SHF.R.U32.HI R12, RZ, R7, R12 ;  /* 0x00000007ff0c7219 */ /* 0x000fc8000001160c */
[----:B------:R-:W-:Y:S02]  /*07d0*/  LOP3.LUT P1, RZ, R11, R7, R10, 0xf8, !PT ;  /* 0x000000070bff7212 */ /* 0x000fe4000782f80a */
[C---:B------:R-:W-:Y:S02]  /*07e0*/  LOP3.LUT P0, RZ, R12.reuse, 0x1, RZ, 0xc0, !PT ;  /* 0x000000010cff7812 */ /* 0x040fe4000780c0ff */
[----:B------:R-:W-:-:S04]  /*07f0*/  LOP3.LUT P2, RZ, R12, 0x2, RZ, 0xc0, !PT ;  /* 0x000000020cff7812 */ /* 0x000fc8000784c0ff */
[----:B------:R-:W-:Y:S02]  /*0800*/  PLOP3.LUT P0, PT, P0, P1, P2, 0xe0, 0x0 ;  /* 0x000000000000781c */ /* 0x000fe40000703c20 */
[----:B------:R-:W-:Y:S02]  /*0810*/  LOP3.LUT P1, RZ, R0, 0x7fffff, RZ, 0xc0, !PT ;  /* 0x007fffff00ff7812 */ /* 0x000fe4000782c0ff */
[----:B------:R-:W-:-:S04]  /*0820*/  SEL R7, RZ, 0x1, !P0 ;  /* 0x00000001ff077807 */ /* 0x000fc80004000000 */
[----:B------:R-:W-:-:S04]  /*0830*/  IADD3 R7, PT, PT, -R7, RZ, RZ ;  /* 0x000000ff07077210 */ /* 0x000fc80007ffe1ff */
[----:B------:R-:W-:Y:S01]  /*0840*/  ISETP.GE.AND P0, PT, R7, RZ, PT ;  /* 0x000000ff0700720c */ /* 0x000fe20003f06270 */
[----:B------:R-:W-:-:S05]  /*0850*/  VIADD R7, R8, 0xffffff04 ;  /* 0xffffff0408077836 */ /* 0x000fca0000000000 */
[----:B------:R-:W-:-:S07]  /*0860*/  SHF.R.U32.HI R7, RZ, R7, R10 ;  /* 0x00000007ff077219 */ /* 0x000fce000001160a */
[----:B------:R-:W-:-:S05]  /*0870*/  @!P0 VIADD R7, R7, 0x1 ;  /* 0x0000000107078836 */ /* 0x000fca0000000000 */
[----:B------:R-:W-:-:S04]  /*0880*/  @!P1 SHF.L.U32 R7, R7, 0x1, RZ ;  /* 0x0000000107079819 */ /* 0x000fc800000006ff */
[----:B------:R-:W-:Y:S01]  /*0890*/  LOP3.LUT R7, R7, 0x80000000, R0, 0xf8, !PT ;  /* 0x8000000007077812 */ /* 0x000fe200078ef800 */
[----:B------:R-:W-:Y:S06]  /*08a0*/  BRA `(.L_x_5) ;  /* 0x0000000000047947 */ /* 0x000fec0003800000 */
.L_x_6:
[----:B------:R2:W3:Y:S02]  /*08b0*/  MUFU.RCP R7, R0 ;  /* 0x0000000000077308 */ /* 0x0004e40000001000 */
.L_x_5:
[----:B0123--:R-:W-:Y:S02]  /*08c0*/  IMAD.MOV.U32 R0, RZ, RZ, R7 ;  /* 0x000000ffff007224 */ /* 0x00ffe400078e0007 */
[----:B------:R-:W-:-:S04]  /*08d0*/  HFMA2 R7, -RZ, RZ, 0, 0 ;  /* 0x00000000ff077431 */ /* 0x000fc800000001ff */
[----:B------:R-:W-:Y:S05]  /*08e0*/  RET.REL.NODEC R6 `(_Z25reduceCorrelationIntegralPfS_if) ;  /* 0xfffffff406c47950 */ /* 0x000fea0003c3ffff */
.L_x_7:
[----:B------:R-:W-:-:S00]  /*08f0*/  BRA `(.L_x_7) ;  /* 0xfffffffc00fc7947 */ /* 0x000fc0000383ffff */
[----:B------:R-:W-:-:S00]  /*0900*/  NOP ;  /* 0x0000000000007918 */ /* 0x000fc00000000000 */
[----:B------:R-:W-:-:S00]  /*0910*/  NOP ;  /* 0x0000000000007918 */ /* 0x000fc00000000000 */
[----:B------:R-:W-:-:S00]  /*0920*/  NOP ;  /* 0x0000000000007918 */ /* 0x000fc00000000000 */
[----:B------:R-:W-:-:S00]  /*0930*/  NOP ;  /* 0x0000000000007918 */ /* 0x000fc00000000000 */
[----:B------:R-:W-:-:S00]  /*0940*/  NOP ;  /* 0x0000000000007918 */ /* 0x000fc00000000000 */
[----:B------:R-:W-:-:S00]  /*0950*/  NOP ;  /* 0x0000000000007918 */ /* 0x000fc00000000000 */
[----:B------:R-:W-:-:S00]  /*0960*/  NOP ;  /* 0x0000000000007918 */ /* 0x000fc00000000000 */
[----:B------:R-:W-:-:S00]  /*0970*/  NOP ;  /* 0x0000000000007918 */ /* 0x000fc00000000000 */
.L_x_20:


//--------------------- .text._Z13calculateRhosPfS_ii --------------------------
	.section	.text._Z13calculateRhosPfS_ii,"ax",@progbits
	.align	128
        .global         _Z13calculateRhosPfS_ii
        .type           _Z13calculateRhosPfS_ii,@function
        .size           _Z13calculateRhosPfS_ii,(.L_x_21 - _Z13calculateRhosPfS_ii)
        .other          _Z13calculateRhosPfS_ii,@"STO_CUDA_ENTRY STV_DEFAULT"
_Z13calculateRhosPfS_ii:
.text._Z13calculateRhosPfS_ii:
[----:B------:R-:W-:Y:S01]  /*0000*/  LDC R1, c[0x0][0x37c] ;  /* 0x0000df00ff017b82 */ /* 0x000fe20000000800 */
[----:B------:R-:W0:Y:S01]  /*0010*/  S2R R2, SR_TID.Y ;  /* 0x0000000000027919 */ /* 0x000e220000002200 */
[----:B------:R-:W1:Y:S01]  /*0020*/  LDCU UR4, c[0x0][0x360] ;  /* 0x00006c00ff0477ac */ /* 0x000e620008000800 */
[----:B------:R-:W-:Y:S01]  /*0030*/  BSSY.RECONVERGENT B0, `(.L_x_8) ;  /* 0x0000029000007945 */ /* 0x000fe20003800200 */
[----:B------:R-:W1:Y:S01]  /*0040*/  S2R R0, SR_TID.X ;  /* 0x0000000000007919 */ /* 0x000e620000002100 */
[----:B------:R-:W2:Y:S01]  /*0050*/  LDCU.64 UR8, c[0x0][0x358] ;  /* 0x00006b00ff0877ac */ /* 0x000ea20008000a00 */
[----:B------:R-:W1:Y:S01]  /*0060*/  S2R R3, SR_CTAID.X ;  /* 0x0000000000037919 */ /* 0x000e620000002500 */
[----:B0-----:R-:W-:Y:S01]  /*0070*/  ISETP.NE.AND P0, PT, R2, 0x1, PT ;  /* 0x000000010200780c */ /* 0x001fe20003f05270 */
[----:B-1----:R-:W-:-:S12]  /*0080*/  IMAD R3, R3, UR4, R0 ;  /* 0x0000000403037c24 */ /* 0x002fd8000f8e0200 */
[----:B--2---:R-:W-:Y:S05]  /*0090*/  @!P0 BRA `(.L_x_9) ;  /* 0x0000000000408947 */ /* 0x004fea0003800000 */
[----:B------:R-:W-:-:S13]  /*00a0*/  ISETP.NE.AND P0, PT, R2, RZ, PT ;  /* 0x000000ff0200720c */ /* 0x000fda0003f05270 */
[----:B------:R-:W-:Y:S05]  /*00b0*/  @P0 BRA `(.L_x_10) ;  /* 0x0000000000800947 */ /* 0x000fea0003800000 */
[----:B------:R-:W0:Y:S01]  /*00c0*/  LDC.64 R4, c[0x0][0x380] ;  /* 0x0000e000ff047b82 */ /* 0x000e220000000a00 */
[----:B------:R-:W-:-:S05]  /*00d0*/  LEA R7, R3, R3, 0x1 ;  /* 0x0000000303077211 */ /* 0x000fca00078e08ff */
[----:B0-----:R-:W-:-:S05]  /*00e0*/  IMAD.WIDE R4, R7, 0x4, R4 ;  /* 0x0000000407047825 */ /* 0x001fca00078e0204 */
[----:B------:R-:W2:Y:S04]  /*00f0*/  LDG.E R6, desc[UR8][R4.64] ;  /* 0x0000000804067981 */ /* 0x000ea8000c1e1900 */
[----:B------:R-:W3:Y:S04]  /*0100*/  LDG.E R8, desc[UR8][R4.64+0x4] ;  /* 0x0000040804087981 */ /* 0x000ee8000c1e1900 */
[----:B------:R-:W4:Y:S01]  /*0110*/  LDG.E R10, desc[UR8][R4.64+0x8] ;  /* 0x00000808040a7981 */ /* 0x000f22000c1e1900 */
[----:B------:R-:W-:Y:S01]  /*0120*/  MOV R7, 0x400 ;  /* 0x0000040000077802 */ /* 0x000fe20000000f00 */
[----:B------:R-:W0:Y:S03]  /*0130*/  S2R R12, SR_CgaCtaId ;  /* 0x00000000000c7919 */ /* 0x000e260000008800 */
[----:B0-----:R-:W-:-:S05]  /*0140*/  LEA R7, R12, R7, 0x18 ;  /* 0x000000070c077211 */ /* 0x001fca00078ec0ff */
[----:B------:R-:W-:-:S05]  /*0150*/  IMAD R7, R0, 0xc, R7 ;  /* 0x0000000c00077824 */ /* 0x000fca00078e0207 */
[----:B--2---:R1:W-:Y:S04]  /*0160*/  STS [R7], R6 ;  /* 0x0000000607007388 */ /* 0x0043e80000000800 */
[----:B---3--:R1:W-:Y:S04]  /*0170*/  STS [R7+0x4], R8 ;  /* 0x0000040807007388 */ /* 0x0083e80000000800 */
[----:B----4-:R1:W-:Y:S01]  /*0180*/  STS [R7+0x8], R10 ;  /* 0x0000080a07007388 */ /* 0x0103e20000000800 */
[----:B------:R-:W-:Y:S05]  /*0190*/  BRA `(.L_x_10) ;  /* 0x0000000000487947 */ /* 0x000fea0003800000 */
.L_x_9:
[----:B------:R-:W0:Y:S02]  /*01a0*/  LDCU UR5, c[0x0][0x394] ;  /* 0x00007280ff0577ac */ /* 0x000e240008000800 */
[----:B0-----:R-:W-:-:S13]  /*01b0*/  ISETP.GE.AND P0, PT, R0, UR5, PT ;  /* 0x0000000500007c0c */ /* 0x001fda000bf06270 */
[----:B------:R-:W-:Y:S05]  /*01c0*/  @P0 BRA `(.L_x_10) ;  /* 0x00000000003c0947 */ /* 0x000fea0003800000 */
[----:B------:R-:W0:Y:S01]  /*01d0*/  LDC.64 R4, c[0x0][0x380] ;  /* 0x0000e000ff047b82 */ /* 0x000e220000000a00 */
[----:B------:R-:W-:-:S04]  /*01e0*/  IADD3 R6, PT, PT, R3, R0, RZ ;  /* 0x0000000003067210 */ /* 0x000fc80007ffe0ff */
[----:B------:R-:W-:-:S05]  /*01f0*/  LEA R7, R6, R6, 0x1 ;  /* 0x0000000606077211 */ /* 0x000fca00078e08ff */
[----:B0-----:R-:W-:-:S05]  /*0200*/  IMAD.WIDE R4, R7, 0x4, R4 ;  /* 0x0000000407047825 */ /* 0x001fca00078e0204 */
[----:B------:R-:W2:Y:S04]  /*0210*/  LDG.E R6, desc[UR8][R4.64] ;  /* 0x0000000804067981 */ /* 0x000ea8000c1e1900 */
[----:B------:R-:W3:Y:S04]  /*0220*/  LDG.E R8, desc[UR8][R4.64+0x4] ;  /* 0x0000040804087981 */ /* 0x000ee8000c1e1900 */
[----:B------:R-:W4:Y:S01]  /*0230*/  LDG.E R10, desc[UR8][R4.64+0x8] ;  /* 0x00000808040a7981 */ /* 0x000f22000c1e1900 */
[----:B------:R-:W-:Y:S01]  /*0240*/  MOV R7, 0x400 ;  /* 0x0000040000077802 */ /* 0x000fe20000000f00 */
[----:B------:R-:W0:Y:S03]  /*0250*/  S2R R12, SR_CgaCtaId ;  /* 0x00000000000c7919 */ /* 0x000e260000008800 */
[----:B0-----:R-:W-:-:S02]  /*0260*/  LEA R12, R12, R7, 0x18 ;  /* 0x000000070c0c7211 */ /* 0x001fc400078ec0ff */
[----:B------:R-:W-:-:S05]  /*0270*/  IADD3 R7, PT, PT, R0, UR4, RZ ;  /* 0x0000000400077c10 */ /* 0x000fca000fffe0ff */
[----:B------:R-:W-:-:S05]  /*0280*/  IMAD R7, R7, 0xc, R12 ;  /* 0x0000000c07077824 */ /* 0x000fca00078e020c */
[----:B--2---:R0:W-:Y:S04]  /*0290*/  STS [R7], R6 ;  /* 0x0000000607007388 */ /* 0x0041e80000000800 */
[----:B---3--:R0:W-:Y:S04]  /*02a0*/  STS [R7+0x4], R8 ;  /* 0x0000040807007388 */ /* 0x0081e80000000800 */
[----:B----4-:R0:W-:Y:S02]  /*02b0*/  STS [R7+0x8], R10 ;  /* 0x0000080a07007388 */ /* 0x0101e40000000800 */
.L_x_10:
[----:B------:R-:W-:Y:S05]  /*02c0*/  BSYNC.RECONVERGENT B0 ;  /* 0x0000000000007941 */ /* 0x000fea0003800200 */
.L_x_8:
[----:B------:R-:W2:Y:S01]  /*02d0*/  LDCU UR5, c[0x0][0x394] ;  /* 0x00007280ff0577ac */ /* 0x000ea20008000800 */
[----:B01----:R-:W-:Y:S01]  /*02e0*/  HFMA2 R6, -RZ, RZ, 0, 0 ;  /* 0x00000000ff067431 */ /* 0x003fe200000001ff */
[----:B--2---:R-:W-:Y:S01]  /*02f0*/  UISETP.GE.AND UP0, UPT, UR5, 0x1, UPT ;  /* 0x000000010500788c */ /* 0x004fe2000bf06270 */
[----:B------:R-:W-:Y:S08]  /*0300*/  BAR.SYNC.DEFER_BLOCKING 0x0 ;  /* 0x0000000000007b1d */ /* 0x000ff00000010000 */
[----:B------:R-:W-:Y:S05]  /*0310*/  BRA.U !UP0, `(.L_x_11) ;  /* 0x0000000908147547 */ /* 0x000fea000b800000 */
[----:B------:R-:W-:Y:S01]  /*0320*/  UISETP.GE.U32.AND UP1, UPT, UR5, 0x4, UPT ;  /* 0x000000040500788c */ /* 0x000fe2000bf26070 */
[----:B------:R-:W-:Y:S01]  /*0330*/  MOV R6, RZ ;  /* 0x000000ff00067202 */ /* 0x000fe20000000f00 */
[----:B------:R-:W-:Y:S01]  /*0340*/  ULOP3.LUT UR6, UR5, 0x3, URZ, 0xc0, !UPT ;  /* 0x0000000305067892 */ /* 0x000fe2000f8ec0ff */
[----:B------:R-:W-:-:S03]  /*0350*/  UMOV UR4, URZ ;  /* 0x000000ff00047c82 */ /* 0x000fc60008000000 */
[----:B------:R-:W-:-:S03]  /*0360*/  UISETP.NE.AND UP0, UPT, UR6, URZ, UPT ;  /* 0x000000ff0600728c */ /* 0x000fc6000bf05270 */
[----:B------:R-:W-:Y:S08]  /*0370*/  BRA.U !UP1, `(.L_x_12) ;  /* 0x00000005090c7547 */ /* 0x000ff0000b800000 */
[----:B------:R-:W0:Y:S01]  /*0380*/  S2R R5, SR_CgaCtaId ;  /* 0x0000000000057919 */ /* 0x000e220000008800 */
[----:B------:R-:W-:Y:S01]  /*0390*/  MOV R4, 0x400 ;  /* 0x0000040000047802 */ /* 0x000fe20000000f00 */
[----:B------:R-:W-:Y:S01]  /*03a0*/  ULOP3.LUT UR4, UR5, 0x7ffffffc, URZ, 0xc0, !UPT ;  /* 0x7ffffffc05047892 */ /* 0x000fe2000f8ec0ff */
[----:B------:R-:W-:-:S03]  /*03b0*/  MOV R6, RZ ;  /* 0x000000ff00067202 */ /* 0x000fc60000000f00 */
[----:B------:R-:W-:Y:S01]  /*03c0*/  UIADD3 UR7, UPT, UPT, -UR4, URZ, URZ ;  /* 0x000000ff04077290 */ /* 0x000fe2000fffe1ff */
[----:B0-----:R-:W-:-:S05]  /*03d0*/  LEA R5, R5, R4, 0x18 ;  /* 0x0000000405057211 */ /* 0x001fca00078ec0ff */
[--C-:B------:R-:W-:Y:S02]  /*03e0*/  IMAD R4, R0, 0xc, R5.reuse ;  /* 0x0000000c00047824 */ /* 0x100fe400078e0205 */
[----:B------:R-:W-:-:S03]  /*03f0*/  IMAD R5, R2, 0xc, R5 ;  /* 0x0000000c02057824 */ /* 0x000fc600078e0205 */
[----:B------:R-:W-:Y:S02]  /*0400*/  IADD3 R4, PT, PT, R4, 0x18, RZ ;  /* 0x0000001804047810 */ /* 0x000fe40007ffe0ff */
[----:B------:R-:W-:-:S07]  /*0410*/  IADD3 R5, PT, PT, R5, 0x18, RZ ;  /* 0x0000001805057810 */ /* 0x000fce0007ffe0ff */
.L_x_13:
[----:B------:R-:W-:Y:S01]  /*0420*/  LDS R7, [R4+-0x18] ;  /* 0xffffe80004077984 */ /* 0x000fe20000000800 */
[----:B------:R-:W-:-:S03]  /*0430*/  UIADD3 UR7, UPT, UPT, UR7, 0x4, URZ ;  /* 0x0000000407077890 */ /* 0x000fc6000fffe0ff */
[----:B------:R-:W0:Y:S01]  /*0440*/  LDS R10, [R5+-0x18] ;  /* 0xffffe800050a7984 */ /* 0x000e220000000800 */
[----:B------:R-:W-:-:S03]  /*0450*/  UISETP.NE.AND UP1, UPT, UR7, URZ, UPT ;  /* 0x000000ff0700728c */ /* 0x000fc6000bf25270 */
[----:B------:R-:W-:Y:S04]  /*0460*/  LDS R11, [R4+-0x14] ;  /* 0xffffec00040b7984 */ /* 0x000fe80000000800 */
[----:B------:R-:W1:Y:S04]  /*0470*/  LDS R12, [R5+-0x14] ;  /* 0xffffec00050c7984 */ /* 0x000e680000000800 */
[----:B------:R-:W-:Y:S04]  /*0480*/  LDS R9, [R4+-0x10] ;  /* 0xfffff00004097984 */ /* 0x000fe80000000800 */
[----:B------:R-:W2:Y:S04]  /*0490*/  LDS R8, [R5+-0x10] ;  /* 0xfffff00005087984 */ /* 0x000ea80000000800 */
[----:B------:R-:W-:Y:S04]  /*04a0*/  LDS R19, [R4+-0xc] ;  /* 0xfffff40004137984 */ /* 0x000fe80000000800 */
[----:B------:R-:W3:Y:S04]  /*04b0*/  LDS R20, [R5+-0xc] ;  /* 0xfffff40005147984 */ /* 0x000ee80000000800 */
[----:B------:R-:W-:Y:S04]  /*04c0*/  LDS R18, [R4+0x4] ;  /* 0x0000040004127984 */ /* 0x000fe80000000800 */
[----:B------:R-:W-:Y:S04]  /*04d0*/  LDS R17, [R4+-0x4] ;  /* 0xfffffc0004117984 */ /* 0x000fe80000000800 */
[----:B------:R-:W-:Y:S01]  /*04e0*/  LDS R15, [R4] ;  /* 0x00000000040f7984 */ /* 0x000fe20000000800 */
[----:B0-----:R-:W-:-:S03]  /*04f0*/  FADD R23, R7, -R10 ;  /* 0x8000000a07177221 */ /* 0x001fc60000000000 */
[----:B------:R-:W0:Y:S04]  /*0500*/  LDS R14, [R5] ;  /* 0x00000000050e7984 */ /* 0x000e280000000800 */
[----:B------:R-:W-:Y:S01]  /*0510*/  LDS R10, [R4+-0x8] ;  /* 0xfffff800040a7984 */ /* 0x000fe20000000800 */
[----:B-1----:R-:W-:-:S03]  /*0520*/  FADD R21, R11, -R12 ;  /* 0x8000000c0b157221 */ /* 0x002fc60000000000 */
[----:B------:R-:W1:Y:S01]  /*0530*/  LDS R7, [R5+-0x8] ;  /* 0xfffff80005077984 */ /* 0x000e620000000800 */
[----:B------:R-:W-:-:S03]  /*0540*/  FMUL R24, R21, R21 ;  /* 0x0000001515187220 */ /* 0x000fc60000400000 */
[----:B------:R-:W4:Y:S01]  /*0550*/  LDS R11, [R5+0x4] ;  /* 0x00000400050b7984 */ /* 0x000f220000000800 */
[----:B------:R-:W-:-:S03]  /*0560*/  FFMA R26, R23, R23, R24 ;  /* 0x00000017171a7223 */ /* 0x000fc60000000018 */
[----:B------:R-:W5:Y:S01]  /*0570*/  LDS R12, [R5+-0x4] ;  /* 0xfffffc00050c7984 */ /* 0x000f620000000800 */
[----:B--2---:R-:W-:-:S03]  /*0580*/  FADD R25, R9, -R8 ;  /* 0x8000000809197221 */ /* 0x004fc60000000000 */
[----:B------:R-:W-:Y:S01]  /*0590*/  LDS R16, [R4+0x10] ;  /* 0x0000100004107984 */ /* 0x000fe20000000800 */
[----:B------:R-:W-:Y:S01]  /*05a0*/  FFMA R25, R25, R25, R26 ;  /* 0x0000001919197223 */ /* 0x000fe2000000001a */
[----:B---3--:R-:W-:Y:S02]  /*05b0*/  FADD R19, R19, -R20 ;  /* 0x8000001413137221 */ /* 0x008fe40000000000 */
[----:B------:R-:W2:Y:S01]  /*05c0*/  LDS R13, [R5+0x10] ;  /* 0x00001000050d7984 */ /* 0x000ea20000000800 */
[----:B------:R-:W-:-:S03]  /*05d0*/  FADD R6, R25, R6 ;  /* 0x0000000619067221 */ /* 0x000fc60000000000 */
[----:B------:R-:W-:Y:S04]  /*05e0*/  LDS R21, [R4+0xc] ;  /* 0x00000c0004157984 */ /* 0x000fe80000000800 */
[----:B------:R-:W3:Y:S04]  /*05f0*/  LDS R22, [R5+0xc] ;  /* 0x00000c0005167984 */ /* 0x000ee80000000800 */
[----:B------:R-:W-:Y:S04]  /*0600*/  LDS R24, [R4+0x8] ;  /* 0x0000080004187984 */ /* 0x000fe80000000800 */
[----:B------:R-:W3:Y:S01]  /*0610*/  LDS R23, [R5+0x8] ;  /* 0x0000080005177984 */ /* 0x000ee20000000800 */
[----:B0-----:R-:W-:-:S03]  /*0620*/  FADD R14, R15, -R14 ;  /* 0x8000000e0f0e7221 */ /* 0x001fc60000000000 */
[----:B------:R0:W-:Y:S04]  /*0630*/  LDS R9, [R4+0x14] ;  /* 0x0000140004097984 */ /* 0x0001e80000000800 */
[----:B------:R5:W3:Y:S01]  /*0640*/  LDS R8, [R5+0x14] ;  /* 0x0000140005087984 */ /* 0x000ae20000000800 */
[----:B-1----:R-:W-:Y:S01]  /*0650*/  FADD R7, R10, -R7 ;  /* 0x800000070a077221 */ /* 0x002fe20000000000 */
[----:B----4-:R-:W-:-:S03]  /*0660*/  FADD R11, R18, -R11 ;  /* 0x8000000b120b7221 */ /* 0x010fc60000000000 */
[----:B------:R-:W-:Y:S01]  /*0670*/  FMUL R10, R7, R7 ;  /* 0x00000007070a7220 */ /* 0x000fe20000400000 */
[----:B0-----:R-:W-:Y:S01]  /*0680*/  IADD3 R4, PT, PT, R4, 0x30, RZ ;  /* 0x0000003004047810 */ /* 0x001fe20007ffe0ff */
[----:B-----5:R-:W-:Y:S02]  /*0690*/  FADD R12, R17, -R12 ;  /* 0x8000000c110c7221 */ /* 0x020fe40000000000 */
[----:B------:R-:W-:Y:S01]  /*06a0*/  FFMA R19, R19, R19, R10 ;  /* 0x0000001313137223 */ /* 0x000fe2000000000a */
[----:B------:R-:W-:Y:S01]  /*06b0*/  FMUL R11, R11, R11 ;  /* 0x0000000b0b0b7220 */ /* 0x000fe20000400000 */
[----:B------:R-:W-:Y:S02]  /*06c0*/  IADD3 R5, PT, PT, R5, 0x30, RZ ;  /* 0x0000003005057810 */ /* 0x000fe40007ffe0ff */
[----:B------:R-:W-:Y:S01]  /*06d0*/  FFMA R19, R12, R12, R19 ;  /* 0x0000000c0c137223 */ /* 0x000fe20000000013 */
[----:B------:R-:W-:Y:S01]  /*06e0*/  FFMA R14, R14, R14, R11 ;  /* 0x0000000e0e0e7223 */ /* 0x000fe2000000000b */
[----:B--2---:R-:W-:-:S02]  /*06f0*/  FADD R13, R16, -R13 ;  /* 0x8000000d100d7221 */ /* 0x004fc40000000000 */
[----:B------:R-:W-:Y:S02]  /*0700*/  FADD R6, R6, R19 ;  /* 0x0000001306067221 */ /* 0x000fe40000000000 */
[----:B------:R-:W-:Y:S01]  /*0710*/  FMUL R10, R13, R13 ;  /* 0x0000000d0d0a7220 */ /* 0x000fe20000400000 */
[----:B---3--:R-:W-:-:S04]  /*0720*/  FADD R21, R21, -R22 ;  /* 0x8000001615157221 */ /* 0x008fc80000000000 */
[----:B------:R-:W-:Y:S01]  /*0730*/  FFMA R21, R21, R21, R10 ;  /* 0x0000001515157223 */ /* 0x000fe2000000000a */
[----:B------:R-:W-:-:S04]  /*0740*/  FADD R23, R24, -R23 ;  /* 0x8000001718177221 */ /* 0x000fc80000000000 */
[----:B------:R-:W-:Y:S01]  /*0750*/  FFMA R23, R23, R23, R14 ;  /* 0x0000001717177223 */ /* 0x000fe2000000000e */
[----:B------:R-:W-:-:S03]  /*0760*/  FADD R8, R9, -R8 ;  /* 0x8000000809087221 */ /* 0x000fc60000000000 */
[----:B------:R-:W-:Y:S01]  /*0770*/  FADD R6, R6, R23 ;  /* 0x0000001706067221 */ /* 0x000fe20000000000 */
[----:B------:R-:W-:-:S04]  /*0780*/  FFMA R21, R8, R8, R21 ;  /* 0x0000000808157223 */ /* 0x000fc80000000015 */
[----:B------:R-:W-:Y:S01]  /*0790*/  FADD R6, R6, R21 ;  /* 0x0000001506067221 */ /* 0x000fe20000000000 */
[----:B------:R-:W-:Y:S06]  /*07a0*/  BRA.U UP1, `(.L_x_13) ;  /* 0xfffffffd011c7547 */ /* 0x000fec000b83ffff */
.L_x_12:
[----:B------:R-:W-:Y:S05]  /*07b0*/  BRA.U !UP0, `(.L_x_11) ;  /* 0x0000000108ec7547 */ /* 0x000fea000b800000 */
[----:B------:R-:W-:Y:S02]  /*07c0*/  UISETP.NE.AND UP0, UPT, UR6, 0x1, UPT ;  /* 0x000000010600788c */ /* 0x000fe4000bf05270 */
[----:B------:R-:W-:-:S04]  /*07d0*/  ULOP3.LUT UR5, UR5, 0x1, URZ, 0xc0, !UPT ;  /* 0x0000000105057892 */ /* 0x000fc8000f8ec0ff */
[----:B------:R-:W-:-:S03]  /*07e0*/  UISETP.NE.U32.AND UP1, UPT, UR5, 0x1, UPT ;  /* 0x000000010500788c */ /* 0x000fc6000bf25070 */
[----:B------:R-:W-:Y:S08]  /*07f0*/  BRA.U !UP0, `(.L_x_14) ;  /* 0x0000000108887547 */ /* 0x000ff0000b800000 */
[----:B------:R-:W0:Y:S01]  /*0800*/  S2R R8, SR_CgaCtaId ;  /* 0x0000000000087919 */ /* 0x000e220000008800 */
[----:B------:R-:W-:Y:S02]  /*0810*/  MOV R5, 0x400 ;  /* 0x0000040000057802 */ /* 0x000fe40000000f00 */
[----:B------:R-:W-:Y:S02]  /*0820*/  IADD3 R4, PT, PT, R0, UR4, RZ ;  /* 0x0000000400047c10 */ /* 0x000fe4000fffe0ff */
[----:B0-----:R-:W-:Y:S02]  /*0830*/  LEA R8, R8, R5, 0x18 ;  /* 0x0000000508087211 */ /* 0x001fe400078ec0ff */
[----:B------:R-:W-:Y:S01]  /*0840*/  IADD3 R5, PT, PT, R2, UR4, RZ ;  /* 0x0000000402057c10 */ /* 0x000fe2000fffe0ff */
[----:B------:R-:W-:Y:S02]  /*0850*/  UIADD3 UR4, UPT, UPT, UR4, 0x2, URZ ;  /* 0x0000000204047890 */ /* 0x000fe4000fffe0ff */
[----:B------:R-:W-:-:S02]  /*0860*/  IMAD R4, R4, 0xc, R8 ;  /* 0x0000000c04047824 */ /* 0x000fc400078e0208 */
[----:B------:R-:W-:-:S03]  /*0870*/  IMAD R7, R5, 0xc, R8 ;  /* 0x0000000c05077824 */ /* 0x000fc600078e0208 */
[----:B------:R-:W-:Y:S04]  /*0880*/  LDS R9, [R4+0x4] ;  /* 0x0000040004097984 */ /* 0x000fe80000000800 */
[----:B------:R-:W0:Y:S04]  /*0890*/  LDS R10, [R7+0x4] ;  /* 0x00000400070a7984 */ /* 0x000e280000000800 */
[----:B------:R-:W-:Y:S04]  /*08a0*/  LDS R5, [R4] ;  /* 0x0000000004057984 */ /* 0x000fe80000000800 */
[----:B------:R-:W1:Y:S04]  /*08b0*/  LDS R8, [R7] ;  /* 0x0000000007087984 */ /* 0x000e680000000800 */
[----:B------:R-:W-:Y:S04]  /*08c0*/  LDS R15, [R4+0x10] ;  /* 0x00001000040f7984 */ /* 0x000fe80000000800 */
[----:B------:R-:W2:Y:S04]  /*08d0*/  LDS R16, [R7+0x10] ;  /* 0x0000100007107984 */ /* 0x000ea80000000800 */
[----:B------:R-:W-:Y:S04]  /*08e0*/  LDS R13, [R4+0xc] ;  /* 0x00000c00040d7984 */ /* 0x000fe80000000800 */
[----:B------:R-:W3:Y:S04]  /*08f0*/  LDS R14, [R7+0xc] ;  /* 0x00000c00070e7984 */ /* 0x000ee80000000800 */
[----:B------:R-:W-:Y:S04]  /*0900*/  LDS R11, [R4+0x8] ;  /* 0x00000800040b7984 */ /* 0x000fe80000000800 */
[----:B------:R-:W4:Y:S04]  /*0910*/  LDS R12, [R7+0x8] ;  /* 0x00000800070c7984 */ /* 0x000f280000000800 */
[----:B------:R-:W-:Y:S04]  /*0920*/  LDS R17, [R4+0x14] ;  /* 0x0000140004117984 */ /* 0x000fe80000000800 */
[----:B------:R-:W5:Y:S01]  /*0930*/  LDS R18, [R7+0x14] ;  /* 0x0000140007127984 */ /* 0x000f620000000800 */
[----:B0-----:R-:W-:Y:S01]  /*0940*/  FADD R9, R9, -R10 ;  /* 0x8000000a09097221 */ /* 0x001fe20000000000 */
[----:B-1----:R-:W-:-:S03]  /*0950*/  FADD R5, R5, -R8 ;  /* 0x8000000805057221 */ /* 0x002fc60000000000 */
[----:B------:R-:W-:-:S04]  /*0960*/  FMUL R8, R9, R9 ;  /* 0x0000000909087220 */ /* 0x000fc80000400000 */
[----:B------:R-:W-:Y:S01]  /*0970*/  FFMA R8, R5, R5, R8 ;  /* 0x0000000505087223 */ /* 0x000fe20000000008 */
[----:B--2---:R-:W-:-:S04]  /*0980*/  FADD R15, R15, -R16 ;  /* 0x800000100f0f7221 */ /* 0x004fc80000000000 */
[----:B------:R-:W-:Y:S01]  /*0990*/  FMUL R10, R15, R15 ;  /* 0x0000000f0f0a7220 */ /* 0x000fe20000400000 */
[----:B---3--:R-:W-:-:S04]  /*09a0*/  FADD R13, R13, -R14 ;  /* 0x8000000e0d0d7221 */ /* 0x008fc80000000000 */
[----:B------:R-:W-:Y:S01]  /*09b0*/  FFMA R10, R13, R13, R10 ;  /* 0x0000000d0d0a7223 */ /* 0x000fe2000000000a */
[----:B----4-:R-:W-:-:S04]  /*09c0*/  FADD R11, R11, -R12 ;  /* 0x8000000c0b0b7221 */ /* 0x010fc80000000000 */
[----:B------:R-:W-:Y:S01]  /*09d0*/  FFMA R11, R11, R11, R8 ;  /* 0x0000000b0b0b7223 */ /* 0x000fe20000000008 */
[----:B-----5:R-:W-:-:S03]  /*09e0*/  FADD R17, R17, -R18 ;  /* 0x8000001211117221 */ /* 0x020fc60000000000 */
[----:B------:R-:W-:Y:S01]  /*09f0*/  FADD R6, R6, R11 ;  /* 0x0000000b06067221 */ /* 0x000fe20000000000 */
[----:B------:R-:W-:-:S04]  /*0a00*/  FFMA R17, R17, R17, R10 ;  /* 0x0000001111117223 */ /* 0x000fc8000000000a */
[----:B------:R-:W-:-:S07]  /*0a10*/  FADD R6, R6, R17 ;  /* 0x0000001106067221 */ /* 0x000fce0000000000 */
.L_x_14:
[----:B------:R-:W-:Y:S05]  /*0a20*/  BRA.U UP1, `(.L_x_11) ;  /* 0x0000000101507547 */ /* 0x000fea000b800000 */
[----:B------:R-:W0:Y:S01]  /*0a30*/  S2R R5, SR_CgaCtaId ;  /* 0x0000000000057919 */ /* 0x000e220000008800 */
[----:B------:R-:W-:Y:S02]  /*0a40*/  MOV R4, 0x400 ;  /* 0x0000040000047802 */ /* 0x000fe40000000f00 */
[----:B------:R-:W-:Y:S02]  /*0a50*/  IADD3 R0, PT, PT, R0, UR4, RZ ;  /* 0x0000000400007c10 */ /* 0x000fe4000fffe0ff */
[----:B0-----:R-:W-:Y:S02]  /*0a60*/  LEA R5, R5, R4, 0x18 ;  /* 0x0000000405057211 */ /* 0x001fe400078ec0ff */
[----:B------:R-:W-:-:S03]  /*0a70*/  IADD3 R4, PT, PT, R2, UR4, RZ ;  /* 0x0000000402047c10 */ /* 0x000fc6000fffe0ff */
[--C-:B------:R-:W-:Y:S02]  /*0a80*/  IMAD R0, R0, 0xc, R5.reuse ;  /* 0x0000000c00007824 */ /* 0x100fe400078e0205 */
[----:B------:R-:W-:-:S03]  /*0a90*/  IMAD R5, R4, 0xc, R5 ;  /* 0x0000000c04057824 */ /* 0x000fc600078e0205 */
[----:B------:R-:W-:Y:S04]  /*0aa0*/  LDS R8, [R0+0x4] ;  /* 0x0000040000087984 */ /* 0x000fe80000000800 */
[----:B------:R-:W0:Y:S04]  /*0ab0*/  LDS R9, [R5+0x4] ;  /* 0x0000040005097984 */ /* 0x000e280000000800 */
[----:B------:R-:W-:Y:S04]  /*0ac0*/  LDS R4, [R0] ;  /* 0x0000000000047984 */ /* 0x000fe80000000800 */
[----:B------:R-:W1:Y:S04]  /*0ad0*/  LDS R7, [R5] ;  /* 0x0000000005077984 */ /* 0x000e680000000800 */
[----:B------:R-:W-:Y:S04]  /*0ae0*/  LDS R10, [R0+0x8] ;  /* 0x00000800000a7984 */ /* 0x000fe80000000800 */
[----:B------:R-:W2:Y:S01]  /*0af0*/  LDS R11, [R5+0x8] ;  /* 0x00000800050b7984 */ /* 0x000ea20000000800 */
[----:B0-----:R-:W-:Y:S01]  /*0b00*/  FADD R8, R8, -R9 ;  /* 0x8000000908087221 */ /* 0x001fe20000000000 */
[----:B-1----:R-:W-:-:S03]  /*0b10*/  FADD R4, R4, -R7 ;  /* 0x8000000704047221 */ /* 0x002fc60000000000 */
[----:B------:R-:W-:-:S04]  /*0b20*/  FMUL R7, R8, R8 ;  /* 0x0000000808077220 */ /* 0x000fc80000400000 */
[----:B------:R-:W-:Y:S01]  /*0b30*/  FFMA R7, R4, R4, R7 ;  /* 0x0000000404077223 */ /* 0x000fe20000000007 */
[----:B--2---:R-:W-:-:S04]  /*0b40*/  FADD R10, R10, -R11 ;  /* 0x8000000b0a0a7221 */ /* 0x004fc80000000000 */
[----:B------:R-:W-:-:S04]  /*0b50*/  FFMA R7, R10, R10, R7 ;  /* 0x0000000a0a077223 */ /* 0x000fc80000000007 */
[----:B------:R-:W-:-:S07]  /*0b60*/  FADD R6, R6, R7 ;  /* 0x0000000706067221 */ /* 0x000fce0000000000 */
.L_x_11:
[----:B------:R-:W-:Y:S01]  /*0b70*/  IADD3 R0, PT, PT, R6, -0xd000000, RZ ;  /* 0xf300000006007810 */ /* 0x000fe20007ffe0ff */
[----:B------:R0:W1:Y:S01]  /*0b80*/  MUFU.RSQ R5, R6 ;  /* 0x0000000600057308 */ /* 0x0000620000001400 */
[----:B------:R-:W-:Y:S02]  /*0b90*/  BSSY.RECONVERGENT B0, `(.L_x_15) ;  /* 0x000000b000007945 */ /* 0x000fe40003800200 */
[----:B------:R-:W-:-:S13]  /*0ba0*/  ISETP.GT.U32.AND P0, PT, R0, 0x727fffff, PT ;  /* 0x727fffff0000780c */ /* 0x000fda0003f04070 */
[----:B0-----:R-:W-:Y:S05]  /*0bb0*/  @!P0 BRA `(.L_x_16) ;  /* 0x0000000000108947 */ /* 0x001fea0003800000 */
[----:B------:R-:W-:Y:S02]  /*0bc0*/  MOV R0, R6 ;  /* 0x0000000600007202 */ /* 0x000fe40000000f00 */
[----:B------:R-:W-:-:S07]  /*0bd0*/  MOV R9, 0xbf0 ;  /* 0x00000bf000097802 */ /* 0x000fce0000000f00 */
[----:B-1----:R-:W-:Y:S05]  /*0be0*/  CALL.REL.NOINC `($__internal_1_$__cuda_sm20_sqrt_rn_f32_slowpath) ;  /* 0x00000000003c7944 */ /* 0x002fea0003c00000 */
[----:B------:R-:W-:Y:S05]  /*0bf0*/  BRA `(.L_x_17) ;  /* 0x0000000000107947 */ /* 0x000fea0003800000 */
.L_x_16:
[C---:B-1----:R-:W-:Y:S01]  /*0c00*/  FMUL.FTZ R7, R5.reuse, R6 ;  /* 0x0000000605077220 */ /* 0x042fe20000410000 */
[----:B------:R-:W-:-:S03]  /*0c10*/  FMUL.FTZ R0, R5, 0.5 ;  /* 0x3f00000005007820 */ /* 0x000fc60000410000 */
[----:B------:R-:W-:-:S04]  /*0c20*/  FFMA R6, -R7, R7, R6 ;  /* 0x0000000707067223 */ /* 0x000fc80000000106 */
[----:B------:R-:W-:-:S07]  /*0c30*/  FFMA R7, R6, R0, R7 ;  /* 0x0000000006077223 */ /* 0x000fce0000000007 */
.L_x_17:
[----:B------:R-:W-:Y:S05]  /*0c40*/  BSYNC.RECONVERGENT B0 ;  /* 0x0000000000007941 */ /* 0x000fea0003800200 */
.L_x_15:
[----:B------:R-:W0:Y:S01]  /*0c50*/  S2UR UR4, SR_CTAID.Y ;  /* 0x00000000000479c3 */ /* 0x000e220000002600 */
[----:B------:R-:W1:Y:S07]  /*0c60*/  LDCU UR5, c[0x0][0x390] ;  /* 0x00007200ff0577ac */ /* 0x000e6e0008000800 */
[----:B------:R-:W0:Y:S08]  /*0c70*/  LDC R9, c[0x0][0x364] ;  /* 0x0000d900ff097b82 */ /* 0x000e300000000800 */
[----:B------:R-:W2:Y:S01]  /*0c80*/  LDC.64 R4, c[0x0][0x388] ;  /* 0x0000e200ff047b82 */ /* 0x000ea20000000a00 */
[----:B0-----:R-:W-:-:S04]  /*0c90*/  IMAD R2, R9, UR4, R2 ;  /* 0x0000000409027c24 */ /* 0x001fc8000f8e0202 */
[----:B-1----:R-:W-:-:S04]  /*0ca0*/  IMAD R3, R3, UR5, R2 ;  /* 0x0000000503037c24 */ /* 0x002fc8000f8e0202 */
[----:B--2---:R-:W-:-:S05]  /*0cb0*/  IMAD.WIDE R2, R3, 0x4, R4 ;  /* 0x0000000403027825 */ /* 0x004fca00078e0204 */
[----:B------:R-:W-:Y:S01]  /*0cc0*/  STG.E desc[UR8][R2.64], R7 ;  /* 0x0000000702007986 */ /* 0x000fe2000c101908 */
[----:B------:R-:W-:Y:S05]  /*0cd0*/  EXIT ;  /* 0x000000000000794d */ /* 0x000fea0003800000 */
        .weak           $__internal_1_$__cuda_sm20_sqrt_rn_f32_slowpath
        .type           $__internal_1_$__cuda_sm20_sqrt_rn_f32_slowpath,@function
        .size           $__internal_1_$__cuda_sm20_sqrt_rn_f32_slowpath,(.L_x_21 - $__internal_1_$__cuda_sm20_sqrt_rn_f32_slowpath)
$__internal_1_$__cuda_sm20_sqrt_rn_f32_slowpath:
[----:B------:R-:W-:-:S13]  /*0ce0*/  LOP3.LUT P0, RZ, R0, 0x7fffffff, RZ, 0xc0, !PT ;  /* 0x7fffffff00ff7812 */ /* 0x000fda000780c0ff */
[----:B------:R-:W-:Y:S01]  /*0cf0*/  @!P0 MOV R4, R0 ;  /* 0x0000000000048202 */ /* 0x000fe20000000f00 */
[----:B------:R-:W-:Y:S06]  /*0d00*/  @!P0 BRA `(.L_x_18) ;  /* 0x0000000000408947 */ /* 0x000fec0003800000 */
[----:B------:R-:W-:-:S13]  /*0d10*/  FSETP.GEU.FTZ.AND P0, PT, R0, RZ, PT ;  /* 0x000000ff0000720b */ /* 0x000fda0003f1e000 */
[----:B------:R-:W-:Y:S01]  /*0d20*/  @!P0 MOV R4, 0x7fffffff ;  /* 0x7fffffff00048802 */ /* 0x000fe20000000f00 */
[----:B------:R-:W-:Y:S06]  /*0d30*/  @!P0 BRA `(.L_x_18) ;  /* 0x0000000000348947 */ /* 0x000fec0003800000 */
[----:B------:R-:W-:-:S13]  /*0d40*/  FSETP.GTU.FTZ.AND P0, PT, |R0|, +INF , PT ;  /* 0x7f8000000000780b */ /* 0x000fda0003f1c200 */
[----:B------:R-:W-:Y:S01]  /*0d50*/  @P0 FADD.FTZ R4, R0, 1 ;  /* 0x3f80000000040421 */ /* 0x000fe20000010000 */
[----:B------:R-:W-:Y:S06]  /*0d60*/  @P0 BRA `(.L_x_18) ;  /* 0x0000000000280947 */ /* 0x000fec0003800000 */
[----:B------:R-:W-:-:S13]  /*0d70*/  FSETP.NEU.FTZ.AND P0, PT, |R0|, +INF , PT ;  /* 0x7f8000000000780b */ /* 0x000fda0003f1d200 */
[----:B------:R-:W-:-:S04]  /*0d80*/  @P0 FFMA R5, R0, 1.84467440737095516160e+19, RZ ;  /* 0x5f80000000050823 */ /* 0x000fc800000000ff */
[----:B------:R-:W0:Y:S02]  /*0d90*/  @P0 MUFU.RSQ R4, R5 ;  /* 0x0000000500040308 */ /* 0x000e240000001400 */
[----:B0-----:R-:W-:Y:S01]  /*0da0*/  @P0 FMUL.FTZ R6, R5, R4 ;  /* 0x0000000405060220 */ /* 0x001fe20000410000 */
[----:B------:R-:W-:Y:S01]  /*0db0*/  @P0 FMUL.FTZ R8, R4, 0.5 ;  /* 0x3f00000004080820 */ /* 0x000fe20000410000 */
[----:B------:R-:W-:Y:S02]  /*0dc0*/  @!P0 MOV R4, R0 ;  /* 0x0000000000048202 */ /* 0x000fe40000000f00 */
[----:B------:R-:W-:-:S04]  /*0dd0*/  @P0 FADD.FTZ R7, -R6, -RZ ;  /* 0x800000ff06070221 */ /* 0x000fc80000010100 */
[----:B------:R-:W-:-:S04]  /*0de0*/  @P0 FFMA R7, R6, R7, R5 ;  /* 0x0000000706070223 */ /* 0x000fc80000000005 */
[----:B------:R-:W-:-:S04]  /*0df0*/  @P0 FFMA R7, R7, R8, R6 ;  /* 0x0000000807070223 */ /* 0x000fc80000000006 */
[----:B------:R-:W-:-:S07]  /*0e00*/  @P0 FMUL.FTZ R4, R7, 2.3283064365386962891e-10 ;  /* 0x2f80000007040820 */ /* 0x000fce0000410000 */
.L_x_18:
[----:B------:R-:W-:Y:S01]  /*0e10*/  HFMA2 R5, -RZ, RZ, 0, 0 ;  /* 0x00000000ff057431 */ /* 0x000fe200000001ff */
[----:B------:R-:W-:Y:S02]  /*0e20*/  MOV R7, R4 ;  /* 0x0000000400077202 */ /* 0x000fe40000000f00 */
[----:B------:R-:W-:-:S04]  /*0e30*/  MOV R4, R9 ;  /* 0x0000000900047202 */ /* 0x000fc80000000f00 */
[----:B------:R-:W-:Y:S05]  /*0e40*/  RET.REL.NODEC R4 `(_Z13calculateRhosPfS_ii) ;  /* 0xfffffff0046c7950 */ /* 0x000fea0003c3ffff */
.L_x_19:
        /* <DEDUP_REMOVED lines=11> */
.L_x_21:


//--------------------- .nv.shared._Z25reduceCorrelationIntegralPfS_if --------------------------
	.section	.nv.shared._Z25reduceCorrelationIntegralPfS_if,"aw",@nobits
	.sectionflags	@""
	.align	16
	.zero		1024


//--------------------- .nv.shared.reserved.0     --------------------------
	.section	.nv.shared.reserved.0,"aw",@nobits
	.weak		__nv_reservedSMEM_offset_0_alias
	.size		__nv_reservedSMEM_offset_0_alias, 0, 64
	.other		__nv_reservedSMEM_offset_0_alias,@"STO_CUDA_RESERVED_SHARED STV_DEFAULT"
__nv_reservedSMEM_offset_0_alias:
	.zero		0
	.zero		64


//--------------------- .nv.shared._Z13calculateRhosPfS_ii --------------------------
	.section	.nv.shared._Z13calculateRhosPfS_ii,"aw",@nobits
	.sectionflags	@""
	.align	16
	.zero		1024


//--------------------- .nv.constant0._Z25reduceCorrelationIntegralPfS_if --------------------------
	.section	.nv.constant0._Z25reduceCorrelationIntegralPfS_if,"a",@progbits
	.sectionflags	@""
	.align	4
.nv.constant0._Z25reduceCorrelationIntegralPfS_if:
	.zero		920


//--------------------- .nv.constant0._Z13calculateRhosPfS_ii --------------------------
	.section	.nv.constant0._Z13calculateRhosPfS_ii,"a",@progbits
	.sectionflags	@""
	.align	4
.nv.constant0._Z13calculateRhosPfS_ii:
	.zero		920


//--------------------- SYMBOLS --------------------------

	.type		.nv.reservedSmem.offset0,@object
	.size		.nv.reservedSmem.offset0,0x4
	.type		.nv.reservedSmem.cap,@object
	.size		.nv.reservedSmem.cap,0x4
